//
// Generated by NVIDIA NVVM Compiler
//
// Compiler Build ID: CL-36424714
// Cuda compilation tools, release 13.0, V13.0.88
// Based on NVVM 20.0.0
//

.version 9.0
.target sm_100
.address_size 64

	// .globl	_Z12precalculatePKhP18sha1_partial_state
.extern .func  (.param .b32 func_retval0) vprintf
(
	.param .b64 vprintf_param_0,
	.param .b64 vprintf_param_1
)
;
.global .align 1 .b8 $str[37] = {97, 98, 99, 100, 101, 102, 103, 104, 105, 106, 107, 108, 109, 110, 111, 112, 113, 114, 115, 116, 117, 118, 119, 120, 121, 122, 48, 49, 50, 51, 52, 53, 54, 55, 56, 57};
.global .align 1 .b8 $str$1[45] = {87, 65, 82, 78, 73, 78, 71, 58, 32, 115, 116, 97, 116, 105, 99, 32, 97, 112, 112, 101, 110, 100, 32, 98, 117, 102, 102, 101, 114, 32, 105, 115, 32, 116, 111, 111, 32, 115, 109, 97, 108, 108, 46, 10};
.global .align 1 .b8 $str$2[16] = {75, 101, 121, 32, 102, 111, 117, 110, 100, 58, 32, 37, 115, 58, 32};
.global .align 1 .b8 $str$3[22] = {37, 48, 56, 120, 37, 48, 56, 120, 37, 48, 56, 120, 37, 48, 56, 120, 37, 48, 56, 120, 10};

.visible .entry _Z12precalculatePKhP18sha1_partial_state(
	.param .u64 .ptr .align 1 _Z12precalculatePKhP18sha1_partial_state_param_0,
	.param .u64 .ptr .align 1 _Z12precalculatePKhP18sha1_partial_state_param_1
)
{
	.reg .b16 	%rs<12>;
	.reg .b32 	%r<191>;
	.reg .b64 	%rd<5>;

	ld.param.u64 	%rd1, [_Z12precalculatePKhP18sha1_partial_state_param_0];
	ld.param.u64 	%rd2, [_Z12precalculatePKhP18sha1_partial_state_param_1];
	cvta.to.global.u64 	%rd3, %rd1;
	ld.global.u8 	%r1, [%rd3+3];
	ld.global.u8 	%rs1, [%rd3+2];
	mul.wide.u16 	%r2, %rs1, 256;
	ld.global.u8 	%r3, [%rd3+1];
	shl.b32 	%r4, %r3, 16;
	ld.global.u8 	%r5, [%rd3];
	shl.b32 	%r6, %r5, 24;
	or.b32  	%r7, %r2, %r1;
	or.b32  	%r8, %r7, %r4;
	or.b32  	%r9, %r8, %r6;
	ld.global.u8 	%r10, [%rd3+7];
	ld.global.u8 	%rs2, [%rd3+6];
	mul.wide.u16 	%r11, %rs2, 256;
	ld.global.u8 	%r12, [%rd3+5];
	shl.b32 	%r13, %r12, 16;
	ld.global.u8 	%r14, [%rd3+4];
	shl.b32 	%r15, %r14, 24;
	or.b32  	%r16, %r11, %r10;
	or.b32  	%r17, %r16, %r13;
	or.b32  	%r18, %r17, %r15;
	ld.global.u8 	%r19, [%rd3+11];
	ld.global.u8 	%rs3, [%rd3+10];
	mul.wide.u16 	%r20, %rs3, 256;
	ld.global.u8 	%r21, [%rd3+9];
	shl.b32 	%r22, %r21, 16;
	ld.global.u8 	%r23, [%rd3+8];
	shl.b32 	%r24, %r23, 24;
	or.b32  	%r25, %r20, %r19;
	or.b32  	%r26, %r25, %r22;
	or.b32  	%r27, %r26, %r24;
	ld.global.u8 	%r28, [%rd3+15];
	ld.global.u8 	%rs4, [%rd3+14];
	mul.wide.u16 	%r29, %rs4, 256;
	ld.global.u8 	%r30, [%rd3+13];
	shl.b32 	%r31, %r30, 16;
	ld.global.u8 	%r32, [%rd3+12];
	shl.b32 	%r33, %r32, 24;
	or.b32  	%r34, %r29, %r28;
	or.b32  	%r35, %r34, %r31;
	or.b32  	%r36, %r35, %r33;
	ld.global.u8 	%r37, [%rd3+19];
	ld.global.u8 	%rs5, [%rd3+18];
	mul.wide.u16 	%r38, %rs5, 256;
	ld.global.u8 	%r39, [%rd3+17];
	shl.b32 	%r40, %r39, 16;
	ld.global.u8 	%r41, [%rd3+16];
	shl.b32 	%r42, %r41, 24;
	or.b32  	%r43, %r38, %r37;
	or.b32  	%r44, %r43, %r40;
	or.b32  	%r45, %r44, %r42;
	ld.global.u8 	%r46, [%rd3+23];
	ld.global.u8 	%rs6, [%rd3+22];
	mul.wide.u16 	%r47, %rs6, 256;
	ld.global.u8 	%r48, [%rd3+21];
	shl.b32 	%r49, %r48, 16;
	ld.global.u8 	%r50, [%rd3+20];
	shl.b32 	%r51, %r50, 24;
	or.b32  	%r52, %r47, %r46;
	or.b32  	%r53, %r52, %r49;
	or.b32  	%r54, %r53, %r51;
	ld.global.u8 	%r55, [%rd3+27];
	ld.global.u8 	%rs7, [%rd3+26];
	mul.wide.u16 	%r56, %rs7, 256;
	ld.global.u8 	%r57, [%rd3+25];
	shl.b32 	%r58, %r57, 16;
	ld.global.u8 	%r59, [%rd3+24];
	shl.b32 	%r60, %r59, 24;
	or.b32  	%r61, %r56, %r55;
	or.b32  	%r62, %r61, %r58;
	or.b32  	%r63, %r62, %r60;
	ld.global.u8 	%r64, [%rd3+31];
	ld.global.u8 	%rs8, [%rd3+30];
	mul.wide.u16 	%r65, %rs8, 256;
	ld.global.u8 	%r66, [%rd3+29];
	shl.b32 	%r67, %r66, 16;
	ld.global.u8 	%r68, [%rd3+28];
	shl.b32 	%r69, %r68, 24;
	or.b32  	%r70, %r65, %r64;
	or.b32  	%r71, %r70, %r67;
	or.b32  	%r72, %r71, %r69;
	ld.global.u8 	%r73, [%rd3+35];
	ld.global.u8 	%rs9, [%rd3+34];
	mul.wide.u16 	%r74, %rs9, 256;
	ld.global.u8 	%r75, [%rd3+33];
	shl.b32 	%r76, %r75, 16;
	ld.global.u8 	%r77, [%rd3+32];
	shl.b32 	%r78, %r77, 24;
	or.b32  	%r79, %r74, %r73;
	or.b32  	%r80, %r79, %r76;
	or.b32  	%r81, %r80, %r78;
	ld.global.u8 	%r82, [%rd3+39];
	ld.global.u8 	%rs10, [%rd3+38];
	mul.wide.u16 	%r83, %rs10, 256;
	ld.global.u8 	%r84, [%rd3+37];
	shl.b32 	%r85, %r84, 16;
	ld.global.u8 	%r86, [%rd3+36];
	shl.b32 	%r87, %r86, 24;
	or.b32  	%r88, %r83, %r82;
	or.b32  	%r89, %r88, %r85;
	or.b32  	%r90, %r89, %r87;
	ld.global.u8 	%r91, [%rd3+43];
	ld.global.u8 	%rs11, [%rd3+42];
	mul.wide.u16 	%r92, %rs11, 256;
	ld.global.u8 	%r93, [%rd3+41];
	shl.b32 	%r94, %r93, 16;
	ld.global.u8 	%r95, [%rd3+40];
	shl.b32 	%r96, %r95, 24;
	or.b32  	%r97, %r92, %r91;
	or.b32  	%r98, %r97, %r94;
	or.b32  	%r99, %r98, %r96;
	add.s32 	%r100, %r9, -1615554381;
	shf.l.wrap.b32 	%r101, %r100, %r100, 5;
	add.s32 	%r102, %r18, %r101;
	add.s32 	%r103, %r102, 1722862861;
	and.b32  	%r104, %r100, 1506887872;
	sub.s32 	%r105, 1615554380, %r9;
	and.b32  	%r106, %r105, 2079550178;
	or.b32  	%r107, %r106, %r104;
	shf.l.wrap.b32 	%r108, %r103, %r103, 5;
	add.s32 	%r109, %r27, %r107;
	add.s32 	%r110, %r109, %r108;
	add.s32 	%r111, %r110, -214083945;
	shf.l.wrap.b32 	%r112, %r100, %r100, 30;
	and.b32  	%r113, %r112, %r103;
	sub.s32 	%r114, 424620786, %r102;
	and.b32  	%r115, %r114, 1506887872;
	or.b32  	%r116, %r115, %r113;
	shf.l.wrap.b32 	%r117, %r111, %r111, 5;
	add.s32 	%r118, %r36, %r116;
	add.s32 	%r119, %r118, %r117;
	add.s32 	%r120, %r119, -696916869;
	shf.l.wrap.b32 	%r121, %r103, %r103, 30;
	and.b32  	%r122, %r121, %r111;
	sub.s32 	%r123, 214083944, %r110;
	and.b32  	%r124, %r112, %r123;
	or.b32  	%r125, %r124, %r122;
	shf.l.wrap.b32 	%r126, %r120, %r120, 5;
	add.s32 	%r127, %r45, %r125;
	add.s32 	%r128, %r127, %r126;
	add.s32 	%r129, %r128, -1269579175;
	shf.l.wrap.b32 	%r130, %r111, %r111, 30;
	and.b32  	%r131, %r130, %r120;
	sub.s32 	%r132, 696916868, %r119;
	and.b32  	%r133, %r121, %r132;
	or.b32  	%r134, %r133, %r131;
	shf.l.wrap.b32 	%r135, %r129, %r129, 5;
	add.s32 	%r136, %r54, %r134;
	add.s32 	%r137, %r136, %r135;
	add.s32 	%r138, %r137, %r112;
	add.s32 	%r139, %r138, 1518500249;
	shf.l.wrap.b32 	%r140, %r120, %r120, 30;
	and.b32  	%r141, %r140, %r129;
	sub.s32 	%r142, 1269579174, %r128;
	and.b32  	%r143, %r130, %r142;
	or.b32  	%r144, %r143, %r141;
	shf.l.wrap.b32 	%r145, %r139, %r139, 5;
	add.s32 	%r146, %r63, %r144;
	add.s32 	%r147, %r146, %r145;
	add.s32 	%r148, %r147, %r121;
	add.s32 	%r149, %r148, 1518500249;
	shf.l.wrap.b32 	%r150, %r129, %r129, 30;
	and.b32  	%r151, %r150, %r139;
	not.b32 	%r152, %r139;
	and.b32  	%r153, %r140, %r152;
	or.b32  	%r154, %r153, %r151;
	shf.l.wrap.b32 	%r155, %r149, %r149, 5;
	add.s32 	%r156, %r72, %r154;
	add.s32 	%r157, %r156, %r155;
	add.s32 	%r158, %r157, %r130;
	add.s32 	%r159, %r158, 1518500249;
	shf.l.wrap.b32 	%r160, %r139, %r139, 30;
	and.b32  	%r161, %r160, %r149;
	not.b32 	%r162, %r149;
	and.b32  	%r163, %r150, %r162;
	or.b32  	%r164, %r163, %r161;
	shf.l.wrap.b32 	%r165, %r159, %r159, 5;
	add.s32 	%r166, %r81, %r164;
	add.s32 	%r167, %r166, %r165;
	add.s32 	%r168, %r167, %r140;
	add.s32 	%r169, %r168, 1518500249;
	shf.l.wrap.b32 	%r170, %r149, %r149, 30;
	and.b32  	%r171, %r170, %r159;
	not.b32 	%r172, %r159;
	and.b32  	%r173, %r160, %r172;
	or.b32  	%r174, %r173, %r171;
	shf.l.wrap.b32 	%r175, %r169, %r169, 5;
	add.s32 	%r176, %r90, %r174;
	add.s32 	%r177, %r176, %r175;
	add.s32 	%r178, %r177, %r150;
	add.s32 	%r179, %r178, 1518500249;
	shf.l.wrap.b32 	%r180, %r159, %r159, 30;
	and.b32  	%r181, %r180, %r169;
	not.b32 	%r182, %r169;
	and.b32  	%r183, %r170, %r182;
	or.b32  	%r184, %r183, %r181;
	shf.l.wrap.b32 	%r185, %r179, %r179, 5;
	add.s32 	%r186, %r99, %r184;
	add.s32 	%r187, %r186, %r185;
	add.s32 	%r188, %r187, %r160;
	add.s32 	%r189, %r188, 1518500249;
	shf.l.wrap.b32 	%r190, %r169, %r169, 30;
	cvta.to.global.u64 	%rd4, %rd2;
	st.global.u32 	[%rd4], %r189;
	st.global.u32 	[%rd4+4], %r179;
	st.global.u32 	[%rd4+8], %r190;
	st.global.u32 	[%rd4+12], %r180;
	st.global.u32 	[%rd4+16], %r170;
	st.global.u32 	[%rd4+20], %r9;
	st.global.u32 	[%rd4+24], %r18;
	st.global.u32 	[%rd4+28], %r27;
	st.global.u32 	[%rd4+32], %r36;
	st.global.u32 	[%rd4+36], %r45;
	st.global.u32 	[%rd4+40], %r54;
	st.global.u32 	[%rd4+44], %r63;
	st.global.u32 	[%rd4+48], %r72;
	st.global.u32 	[%rd4+52], %r81;
	st.global.u32 	[%rd4+56], %r90;
	st.global.u32 	[%rd4+60], %r99;
	ret;

}
	// .globl	_Z5crackPK18sha1_partial_statePKjPKmPj
.visible .entry _Z5crackPK18sha1_partial_statePKjPKmPj(
	.param .u64 .ptr .align 1 _Z5crackPK18sha1_partial_statePKjPKmPj_param_0,
	.param .u64 .ptr .align 1 _Z5crackPK18sha1_partial_statePKjPKmPj_param_1,
	.param .u64 .ptr .align 1 _Z5crackPK18sha1_partial_statePKjPKmPj_param_2,
	.param .u64 .ptr .align 1 _Z5crackPK18sha1_partial_statePKjPKmPj_param_3
)
{
	.local .align 16 .b8 	__local_depot1[368];
	.reg .b64 	%SP;
	.reg .b64 	%SPL;
	.reg .pred 	%p<82>;
	.reg .b16 	%rs<56>;
	.reg .b32 	%r<979>;
	.reg .b64 	%rd<246>;

	mov.u64 	%SPL, __local_depot1;
	cvta.local.u64 	%SP, %SPL;
	ld.param.u64 	%rd113, [_Z5crackPK18sha1_partial_statePKjPKmPj_param_0];
	ld.param.u64 	%rd114, [_Z5crackPK18sha1_partial_statePKjPKmPj_param_1];
	ld.param.u64 	%rd115, [_Z5crackPK18sha1_partial_statePKjPKmPj_param_2];
	ld.param.u64 	%rd112, [_Z5crackPK18sha1_partial_statePKjPKmPj_param_3];
	cvta.to.global.u64 	%rd1, %rd114;
	cvta.to.global.u64 	%rd2, %rd113;
	cvta.to.global.u64 	%rd116, %rd115;
	add.u64 	%rd214, %SP, 20;
	cvta.to.local.u64 	%rd3, %rd214;
	add.u64 	%rd4, %SPL, 32;
	ld.global.u64 	%rd119, [%rd116];
	mov.u32 	%r29, %ctaid.x;
	mov.u32 	%r30, %ntid.x;
	mul.lo.s32 	%r31, %r29, %r30;
	cvt.u64.u32 	%rd120, %r31;
	mov.u32 	%r32, %tid.x;
	cvt.u64.u32 	%rd121, %r32;
	add.s64 	%rd122, %rd120, %rd121;
	add.s64 	%rd5, %rd122, %rd119;
	setp.ne.s64 	%p9, %rd5, 0;
	@%p9 bra 	$L__BB1_2;
	add.u64 	%rd184, %SP, 20;
	or.b64  	%rd214, %rd184, 1;
	mov.b16 	%rs52, 97;
	st.local.u8 	[%rd3], %rs52;
	bra.uni 	$L__BB1_40;
$L__BB1_2:
	or.b64  	%rd7, %rd214, 1;
	setp.lt.u64 	%p10, %rd5, 101559956668416;
	mov.u64 	%rd212, %rd5;
	mov.u64 	%rd213, %rd3;
	mov.u64 	%rd210, %rd7;
	@%p10 bra 	$L__BB1_4;
	mov.u64 	%rd124, $str;
	mul.hi.u64 	%rd125, %rd5, 399417452881983571;
	shr.u64 	%rd126, %rd125, 41;
	add.s64 	%rd127, %rd124, %rd126;
	ld.global.nc.u8 	%rs3, [%rd127];
	cvt.u16.u8 	%rs4, %rs3;
	add.s64 	%rd213, %rd3, 1;
	add.u64 	%rd128, %SP, 20;
	add.s64 	%rd210, %rd128, 2;
	st.local.u8 	[%rd3], %rs4;
	mul.lo.s64 	%rd129, %rd126, 101559956668416;
	sub.s64 	%rd212, %rd5, %rd129;
	mov.u64 	%rd214, %rd7;
$L__BB1_4:
	mul.hi.u64 	%rd130, %rd212, 3594757075937852139;
	shr.u64 	%rd15, %rd130, 39;
	setp.lt.u64 	%p11, %rd212, 2821109907456;
	@%p11 bra 	$L__BB1_6;
	mov.u64 	%rd131, $str;
	add.s64 	%rd132, %rd131, %rd15;
	ld.global.nc.u8 	%rs5, [%rd132];
	cvt.u16.u8 	%rs6, %rs5;
	add.s64 	%rd16, %rd213, 1;
	st.local.u8 	[%rd213], %rs6;
	mul.lo.s64 	%rd135, %rd15, 2821109907456;
	sub.s64 	%rd212, %rd212, %rd135;
	mov.pred 	%p74, -1;
	mov.u64 	%rd213, %rd16;
	mov.u64 	%rd214, %rd210;
	bra.uni 	$L__BB1_8;
$L__BB1_6:
	setp.lt.u64 	%p14, %rd5, 101559956668416;
	mov.pred 	%p74, 0;
	@%p14 bra 	$L__BB1_8;
	mov.u64 	%rd136, $str;
	add.s64 	%rd137, %rd136, %rd15;
	ld.global.nc.u8 	%rs7, [%rd137];
	cvt.u16.u8 	%rs8, %rs7;
	add.s64 	%rd18, %rd213, 1;
	st.local.u8 	[%rd213], %rs8;
	mov.pred 	%p74, -1;
	mov.u64 	%rd213, %rd18;
	mov.u64 	%rd214, %rd210;
$L__BB1_8:
	shr.u64 	%rd138, %rd212, 14;
	mul.hi.u64 	%rd139, %rd138, 493664759573985;
	shr.u64 	%rd22, %rd139, 7;
	setp.lt.u64 	%p16, %rd212, 78364164096;
	@%p16 bra 	$L__BB1_10;
	mov.u64 	%rd140, $str;
	add.s64 	%rd141, %rd140, %rd22;
	ld.global.nc.u8 	%rs9, [%rd141];
	cvt.u16.u8 	%rs10, %rs9;
	add.s64 	%rd23, %rd213, 1;
	add.s64 	%rd214, %rd214, 1;
	st.local.u8 	[%rd213], %rs10;
	mul.lo.s64 	%rd145, %rd22, 78364164096;
	sub.s64 	%rd212, %rd212, %rd145;
	mov.pred 	%p75, -1;
	mov.u64 	%rd213, %rd23;
	bra.uni 	$L__BB1_12;
$L__BB1_10:
	mov.pred 	%p75, 0;
	not.pred 	%p19, %p74;
	@%p19 bra 	$L__BB1_12;
	mov.u64 	%rd146, $str;
	add.s64 	%rd147, %rd146, %rd22;
	ld.global.nc.u8 	%rs11, [%rd147];
	cvt.u16.u8 	%rs12, %rs11;
	add.s64 	%rd26, %rd213, 1;
	add.s64 	%rd214, %rd214, 1;
	st.local.u8 	[%rd213], %rs12;
	mov.pred 	%p75, -1;
	mov.u64 	%rd213, %rd26;
$L__BB1_12:
	mul.hi.u64 	%rd148, %rd212, 9099228848467688227;
	shr.u64 	%rd31, %rd148, 30;
	setp.lt.u64 	%p21, %rd212, 2176782336;
	@%p21 bra 	$L__BB1_14;
	mov.u64 	%rd149, $str;
	add.s64 	%rd150, %rd149, %rd31;
	ld.global.nc.u8 	%rs13, [%rd150];
	cvt.u16.u8 	%rs14, %rs13;
	add.s64 	%rd32, %rd213, 1;
	add.s64 	%rd214, %rd214, 1;
	st.local.u8 	[%rd213], %rs14;
	mul.lo.s64 	%rd153, %rd31, 2176782336;
	sub.s64 	%rd212, %rd212, %rd153;
	mov.pred 	%p76, -1;
	mov.u64 	%rd213, %rd32;
	bra.uni 	$L__BB1_16;
$L__BB1_14:
	mov.pred 	%p76, 0;
	not.pred 	%p24, %p75;
	@%p24 bra 	$L__BB1_16;
	mov.u64 	%rd154, $str;
	add.s64 	%rd155, %rd154, %rd31;
	ld.global.nc.u8 	%rs15, [%rd155];
	cvt.u16.u8 	%rs16, %rs15;
	add.s64 	%rd35, %rd213, 1;
	add.s64 	%rd214, %rd214, 1;
	st.local.u8 	[%rd213], %rs16;
	mov.pred 	%p76, -1;
	mov.u64 	%rd213, %rd35;
$L__BB1_16:
	cvt.u32.u64 	%r1, %rd212;
	shr.u32 	%r33, %r1, 10;
	mul.hi.u32 	%r34, %r33, 2327541;
	shr.u32 	%r2, %r34, 5;
	setp.lt.u64 	%p26, %rd212, 60466176;
	@%p26 bra 	$L__BB1_18;
	cvt.u64.u32 	%rd156, %r2;
	mov.u64 	%rd157, $str;
	add.s64 	%rd158, %rd157, %rd156;
	ld.global.nc.u8 	%rs17, [%rd158];
	cvt.u16.u8 	%rs18, %rs17;
	add.s64 	%rd40, %rd213, 1;
	add.s64 	%rd214, %rd214, 1;
	st.local.u8 	[%rd213], %rs18;
	mul.lo.s32 	%r38, %r2, 60466176;
	sub.s32 	%r39, %r1, %r38;
	cvt.u64.u32 	%rd212, %r39;
	mov.pred 	%p77, -1;
	mov.u64 	%rd213, %rd40;
	bra.uni 	$L__BB1_20;
$L__BB1_18:
	mov.pred 	%p77, 0;
	not.pred 	%p29, %p76;
	@%p29 bra 	$L__BB1_20;
	cvt.u64.u32 	%rd159, %r2;
	mov.u64 	%rd160, $str;
	add.s64 	%rd161, %rd160, %rd159;
	ld.global.nc.u8 	%rs19, [%rd161];
	cvt.u16.u8 	%rs20, %rs19;
	add.s64 	%rd43, %rd213, 1;
	add.s64 	%rd214, %rd214, 1;
	st.local.u8 	[%rd213], %rs20;
	mov.pred 	%p77, -1;
	mov.u64 	%rd213, %rd43;
$L__BB1_20:
	cvt.u32.u64 	%r3, %rd212;
	mul.hi.u32 	%r40, %r3, -1613640357;
	shr.u32 	%r4, %r40, 20;
	setp.lt.u64 	%p31, %rd212, 1679616;
	@%p31 bra 	$L__BB1_22;
	cvt.u64.u32 	%rd162, %r4;
	mov.u64 	%rd163, $str;
	add.s64 	%rd164, %rd163, %rd162;
	ld.global.nc.u8 	%rs21, [%rd164];
	cvt.u16.u8 	%rs22, %rs21;
	add.s64 	%rd48, %rd213, 1;
	add.s64 	%rd214, %rd214, 1;
	st.local.u8 	[%rd213], %rs22;
	mul.lo.s32 	%r43, %r4, 1679616;
	sub.s32 	%r44, %r3, %r43;
	cvt.u64.u32 	%rd212, %r44;
	mov.pred 	%p78, -1;
	mov.u64 	%rd213, %rd48;
	bra.uni 	$L__BB1_24;
$L__BB1_22:
	mov.pred 	%p78, 0;
	not.pred 	%p34, %p77;
	@%p34 bra 	$L__BB1_24;
	cvt.u64.u32 	%rd165, %r4;
	mov.u64 	%rd166, $str;
	add.s64 	%rd167, %rd166, %rd165;
	ld.global.nc.u8 	%rs23, [%rd167];
	cvt.u16.u8 	%rs24, %rs23;
	add.s64 	%rd51, %rd213, 1;
	add.s64 	%rd214, %rd214, 1;
	st.local.u8 	[%rd213], %rs24;
	mov.pred 	%p78, -1;
	mov.u64 	%rd213, %rd51;
$L__BB1_24:
	cvt.u32.u64 	%r5, %rd212;
	mul.hi.u32 	%r45, %r5, 1508246403;
	shr.u32 	%r6, %r45, 14;
	setp.lt.u64 	%p36, %rd212, 46656;
	@%p36 bra 	$L__BB1_26;
	cvt.u64.u32 	%rd168, %r6;
	mov.u64 	%rd169, $str;
	add.s64 	%rd170, %rd169, %rd168;
	ld.global.nc.u8 	%rs25, [%rd170];
	cvt.u16.u8 	%rs26, %rs25;
	add.s64 	%rd56, %rd213, 1;
	add.s64 	%rd214, %rd214, 1;
	st.local.u8 	[%rd213], %rs26;
	mul.lo.s32 	%r48, %r6, 46656;
	sub.s32 	%r49, %r5, %r48;
	cvt.u64.u32 	%rd212, %r49;
	mov.pred 	%p79, -1;
	mov.u64 	%rd213, %rd56;
	bra.uni 	$L__BB1_28;
$L__BB1_26:
	mov.pred 	%p79, 0;
	not.pred 	%p39, %p78;
	@%p39 bra 	$L__BB1_28;
	cvt.u64.u32 	%rd171, %r6;
	mov.u64 	%rd172, $str;
	add.s64 	%rd173, %rd172, %rd171;
	ld.global.nc.u8 	%rs27, [%rd173];
	cvt.u16.u8 	%rs28, %rs27;
	add.s64 	%rd59, %rd213, 1;
	add.s64 	%rd214, %rd214, 1;
	st.local.u8 	[%rd213], %rs28;
	mov.pred 	%p79, -1;
	mov.u64 	%rd213, %rd59;
$L__BB1_28:
	cvt.u16.u64 	%rs1, %rd212;
	mul.hi.u16 	%rs29, %rs1, 25891;
	shr.u16 	%rs30, %rs29, 9;
	cvt.u64.u16 	%rd64, %rs30;
	setp.lt.u64 	%p41, %rd212, 1296;
	@%p41 bra 	$L__BB1_30;
	mov.u64 	%rd174, $str;
	add.s64 	%rd175, %rd174, %rd64;
	ld.global.nc.u8 	%rs31, [%rd175];
	cvt.u16.u8 	%rs32, %rs31;
	add.s64 	%rd65, %rd213, 1;
	add.s64 	%rd214, %rd214, 1;
	st.local.u8 	[%rd213], %rs32;
	mul.lo.s16 	%rs35, %rs30, 1296;
	sub.s16 	%rs36, %rs1, %rs35;
	cvt.u64.u16 	%rd212, %rs36;
	mov.pred 	%p80, -1;
	mov.u64 	%rd213, %rd65;
	bra.uni 	$L__BB1_32;
$L__BB1_30:
	mov.pred 	%p80, 0;
	not.pred 	%p44, %p79;
	@%p44 bra 	$L__BB1_32;
	mov.u64 	%rd176, $str;
	add.s64 	%rd177, %rd176, %rd64;
	ld.global.nc.u8 	%rs37, [%rd177];
	cvt.u16.u8 	%rs38, %rs37;
	add.s64 	%rd68, %rd213, 1;
	add.s64 	%rd214, %rd214, 1;
	st.local.u8 	[%rd213], %rs38;
	mov.pred 	%p80, -1;
	mov.u64 	%rd213, %rd68;
$L__BB1_32:
	cvt.u16.u64 	%rs2, %rd212;
	mul.hi.u16 	%rs39, %rs2, -7281;
	shr.u16 	%rs40, %rs39, 5;
	cvt.u64.u16 	%rd73, %rs40;
	setp.lt.u64 	%p46, %rd212, 36;
	@%p46 bra 	$L__BB1_34;
	mov.u64 	%rd178, $str;
	add.s64 	%rd179, %rd178, %rd73;
	ld.global.nc.u8 	%rs41, [%rd179];
	cvt.u16.u8 	%rs42, %rs41;
	add.s64 	%rd74, %rd213, 1;
	add.s64 	%rd214, %rd214, 1;
	st.local.u8 	[%rd213], %rs42;
	mul.lo.s16 	%rs45, %rs40, 36;
	sub.s16 	%rs46, %rs2, %rs45;
	cvt.u64.u16 	%rd212, %rs46;
	mov.pred 	%p81, -1;
	mov.u64 	%rd213, %rd74;
	bra.uni 	$L__BB1_36;
$L__BB1_34:
	mov.pred 	%p81, 0;
	not.pred 	%p49, %p80;
	@%p49 bra 	$L__BB1_36;
	mov.u64 	%rd180, $str;
	add.s64 	%rd181, %rd180, %rd73;
	ld.global.nc.u8 	%rs47, [%rd181];
	cvt.u16.u8 	%rs48, %rs47;
	add.s64 	%rd77, %rd213, 1;
	add.s64 	%rd214, %rd214, 1;
	st.local.u8 	[%rd213], %rs48;
	mov.pred 	%p81, -1;
	mov.u64 	%rd213, %rd77;
$L__BB1_36:
	setp.eq.s64 	%p51, %rd212, 0;
	@%p51 bra 	$L__BB1_38;
	mov.u64 	%rd182, $str;
	add.s64 	%rd183, %rd182, %rd212;
	ld.global.nc.u8 	%rs49, [%rd183];
	cvt.u16.u8 	%rs50, %rs49;
	add.s64 	%rd214, %rd214, 1;
	st.local.u8 	[%rd213], %rs50;
	bra.uni 	$L__BB1_40;
$L__BB1_38:
	not.pred 	%p52, %p81;
	@%p52 bra 	$L__BB1_40;
	add.s64 	%rd214, %rd214, 1;
	mov.b16 	%rs51, 97;
	st.local.u8 	[%rd213], %rs51;
$L__BB1_40:
	add.u64 	%rd185, %SP, 20;
	sub.s64 	%rd186, %rd214, %rd185;
	cvt.u32.u64 	%r7, %rd186;
	add.s32 	%r8, %r7, 1;
	and.b64  	%rd187, %rd186, 4294967295;
	add.s64 	%rd85, %rd3, %rd187;
	mov.b16 	%rs53, 128;
	st.local.u8 	[%rd85], %rs53;
	setp.lt.u32 	%p53, %r8, 11;
	@%p53 bra 	$L__BB1_42;
	mov.u64 	%rd206, $str$1;
	cvta.global.u64 	%rd207, %rd206;
	{ // callseq 2, 0
	.param .b64 param0;
	st.param.b64 	[param0], %rd207;
	.param .b64 param1;
	st.param.b64 	[param1], 0;
	.param .b32 retval0;
	call.uni (retval0), 
	vprintf, 
	(
	param0, 
	param1
	);
	ld.param.b32 	%r970, [retval0];
	} // callseq 2
	bra.uni 	$L__BB1_73;
$L__BB1_42:
	ld.global.u32 	%r50, [%rd2+20];
	ld.global.u32 	%r51, [%rd2+24];
	ld.global.u32 	%r52, [%rd2+28];
	ld.global.u32 	%r53, [%rd2+32];
	st.local.v4.u32 	[%rd4], {%r50, %r51, %r52, %r53};
	ld.global.u32 	%r54, [%rd2+36];
	ld.global.u32 	%r55, [%rd2+40];
	ld.global.u32 	%r56, [%rd2+44];
	ld.global.u32 	%r57, [%rd2+48];
	st.local.v4.u32 	[%rd4+16], {%r54, %r55, %r56, %r57};
	ld.global.u32 	%r58, [%rd2+52];
	ld.global.u32 	%r59, [%rd2+56];
	st.local.v2.u32 	[%rd4+32], {%r58, %r59};
	ld.global.u32 	%r60, [%rd2+60];
	st.local.u32 	[%rd4+40], %r60;
	setp.eq.s32 	%p54, %r8, 0;
	mov.b64 	%rd241, 44;
	@%p54 bra 	$L__BB1_55;
	shr.u32 	%r61, %r7, 2;
	add.s64 	%rd86, %rd4, 44;
	neg.s32 	%r972, %r61;
	mov.b64 	%rd237, 0;
	mov.u32 	%r973, %r7;
$L__BB1_44:
	.pragma "nounroll";
	add.s32 	%r978, %r973, 1;
	add.s64 	%rd88, %rd3, %rd237;
	mov.b32 	%r975, 0;
	setp.gt.s32 	%p55, %r978, 1;
	@%p55 bra 	$L__BB1_47;
	setp.eq.s32 	%p58, %r978, 0;
	@%p58 bra 	$L__BB1_53;
	setp.eq.s32 	%p59, %r978, 1;
	@%p59 bra 	$L__BB1_52;
	bra.uni 	$L__BB1_49;
$L__BB1_47:
	setp.eq.s32 	%p56, %r978, 2;
	mov.u32 	%r976, %r975;
	@%p56 bra 	$L__BB1_51;
	setp.eq.s32 	%p57, %r978, 3;
	@%p57 bra 	$L__BB1_50;
$L__BB1_49:
	ld.local.u8 	%r975, [%rd88+3];
$L__BB1_50:
	mov.u32 	%r976, %r975;
	ld.local.u8 	%rs54, [%rd88+2];
	mul.wide.u16 	%r975, %rs54, 256;
$L__BB1_51:
	ld.local.u8 	%r63, [%rd88+1];
	shl.b32 	%r64, %r63, 16;
	or.b32  	%r65, %r975, %r64;
	or.b32  	%r975, %r65, %r976;
$L__BB1_52:
	ld.local.u8 	%r66, [%rd88];
	shl.b32 	%r67, %r66, 24;
	or.b32  	%r978, %r975, %r67;
$L__BB1_53:
	add.s64 	%rd190, %rd86, %rd237;
	st.local.u32 	[%rd190], %r978;
	add.s64 	%rd237, %rd237, 4;
	add.s32 	%r973, %r973, -4;
	add.s32 	%r972, %r972, 1;
	setp.ne.s32 	%p60, %r972, 1;
	@%p60 bra 	$L__BB1_44;
	add.s64 	%rd241, %rd237, 44;
$L__BB1_55:
	setp.eq.s64 	%p61, %rd241, 60;
	@%p61 bra 	$L__BB1_68;
	sub.s64 	%rd191, 56, %rd241;
	shr.u64 	%rd192, %rd191, 2;
	add.s64 	%rd92, %rd192, 1;
	and.b64  	%rd93, %rd92, 15;
	setp.lt.u64 	%p62, %rd191, 60;
	@%p62 bra 	$L__BB1_59;
	and.b64  	%rd239, %rd92, 9223372036854775792;
$L__BB1_58:
	.pragma "nounroll";
	add.s64 	%rd193, %rd4, %rd241;
	mov.b32 	%r68, 0;
	st.local.u32 	[%rd193], %r68;
	st.local.u32 	[%rd193+4], %r68;
	st.local.u32 	[%rd193+8], %r68;
	st.local.u32 	[%rd193+12], %r68;
	st.local.u32 	[%rd193+16], %r68;
	st.local.u32 	[%rd193+20], %r68;
	st.local.u32 	[%rd193+24], %r68;
	st.local.u32 	[%rd193+28], %r68;
	st.local.u32 	[%rd193+32], %r68;
	st.local.u32 	[%rd193+36], %r68;
	st.local.u32 	[%rd193+40], %r68;
	st.local.u32 	[%rd193+44], %r68;
	st.local.u32 	[%rd193+48], %r68;
	st.local.u32 	[%rd193+52], %r68;
	st.local.u32 	[%rd193+56], %r68;
	add.s64 	%rd241, %rd241, 64;
	st.local.u32 	[%rd193+60], %r68;
	add.s64 	%rd239, %rd239, -16;
	setp.ne.s64 	%p63, %rd239, 0;
	@%p63 bra 	$L__BB1_58;
$L__BB1_59:
	setp.eq.s64 	%p64, %rd93, 0;
	@%p64 bra 	$L__BB1_68;
	and.b64  	%rd100, %rd92, 7;
	setp.lt.u64 	%p65, %rd93, 8;
	@%p65 bra 	$L__BB1_62;
	add.s64 	%rd194, %rd4, %rd241;
	mov.b32 	%r69, 0;
	st.local.u32 	[%rd194], %r69;
	st.local.u32 	[%rd194+4], %r69;
	st.local.u32 	[%rd194+8], %r69;
	st.local.u32 	[%rd194+12], %r69;
	st.local.u32 	[%rd194+16], %r69;
	st.local.u32 	[%rd194+20], %r69;
	st.local.u32 	[%rd194+24], %r69;
	st.local.u32 	[%rd194+28], %r69;
	add.s64 	%rd241, %rd241, 32;
$L__BB1_62:
	setp.eq.s64 	%p66, %rd100, 0;
	@%p66 bra 	$L__BB1_68;
	and.b64  	%rd103, %rd92, 3;
	setp.lt.u64 	%p67, %rd100, 4;
	@%p67 bra 	$L__BB1_65;
	add.s64 	%rd195, %rd4, %rd241;
	mov.b32 	%r70, 0;
	st.local.u32 	[%rd195], %r70;
	st.local.u32 	[%rd195+4], %r70;
	st.local.u32 	[%rd195+8], %r70;
	st.local.u32 	[%rd195+12], %r70;
	add.s64 	%rd241, %rd241, 16;
$L__BB1_65:
	setp.eq.s64 	%p68, %rd103, 0;
	@%p68 bra 	$L__BB1_68;
	add.s64 	%rd245, %rd4, %rd241;
	neg.s64 	%rd244, %rd103;
$L__BB1_67:
	.pragma "nounroll";
	mov.b32 	%r71, 0;
	st.local.u32 	[%rd245], %r71;
	add.s64 	%rd245, %rd245, 4;
	add.s64 	%rd244, %rd244, 1;
	setp.ne.s64 	%p69, %rd244, 0;
	@%p69 bra 	$L__BB1_67;
$L__BB1_68:
	shl.b32 	%r72, %r7, 3;
	add.s32 	%r73, %r72, 352;
	.pragma "used_bytes_mask 4095";
	ld.local.v4.u32 	{%r74, %r75, %r76, %r77}, [%rd4+48];
	ld.local.v4.u32 	{%r78, %r79, %r80, %r81}, [%rd4+32];
	ld.local.v4.u32 	{%r82, %r83, %r84, %r85}, [%rd4];
	xor.b32  	%r86, %r75, %r82;
	xor.b32  	%r87, %r86, %r78;
	xor.b32  	%r88, %r87, %r84;
	shf.l.wrap.b32 	%r89, %r88, %r88, 1;
	xor.b32  	%r90, %r76, %r83;
	xor.b32  	%r91, %r90, %r79;
	xor.b32  	%r92, %r91, %r85;
	shf.l.wrap.b32 	%r93, %r92, %r92, 1;
	xor.b32  	%r94, %r80, %r73;
	ld.local.v4.u32 	{%r95, %r96, %r97, %r98}, [%rd4+16];
	xor.b32  	%r99, %r94, %r95;
	xor.b32  	%r100, %r99, %r84;
	shf.l.wrap.b32 	%r101, %r100, %r100, 1;
	xor.b32  	%r102, %r81, %r89;
	xor.b32  	%r103, %r102, %r96;
	xor.b32  	%r104, %r103, %r85;
	shf.l.wrap.b32 	%r105, %r104, %r104, 1;
	xor.b32  	%r106, %r74, %r93;
	xor.b32  	%r107, %r106, %r97;
	xor.b32  	%r108, %r107, %r95;
	shf.l.wrap.b32 	%r109, %r108, %r108, 1;
	xor.b32  	%r110, %r75, %r101;
	xor.b32  	%r111, %r110, %r98;
	xor.b32  	%r112, %r111, %r96;
	shf.l.wrap.b32 	%r113, %r112, %r112, 1;
	xor.b32  	%r114, %r76, %r105;
	xor.b32  	%r115, %r114, %r78;
	xor.b32  	%r116, %r115, %r97;
	shf.l.wrap.b32 	%r117, %r116, %r116, 1;
	xor.b32  	%r118, %r73, %r109;
	xor.b32  	%r119, %r118, %r79;
	xor.b32  	%r120, %r119, %r98;
	shf.l.wrap.b32 	%r121, %r120, %r120, 1;
	xor.b32  	%r122, %r89, %r113;
	xor.b32  	%r123, %r122, %r80;
	xor.b32  	%r124, %r123, %r78;
	shf.l.wrap.b32 	%r125, %r124, %r124, 1;
	xor.b32  	%r126, %r93, %r117;
	xor.b32  	%r127, %r126, %r81;
	xor.b32  	%r128, %r127, %r79;
	shf.l.wrap.b32 	%r129, %r128, %r128, 1;
	xor.b32  	%r130, %r101, %r121;
	xor.b32  	%r131, %r130, %r74;
	xor.b32  	%r132, %r131, %r80;
	shf.l.wrap.b32 	%r133, %r132, %r132, 1;
	xor.b32  	%r134, %r105, %r125;
	xor.b32  	%r135, %r134, %r75;
	xor.b32  	%r136, %r135, %r81;
	shf.l.wrap.b32 	%r137, %r136, %r136, 1;
	xor.b32  	%r138, %r109, %r129;
	xor.b32  	%r139, %r138, %r76;
	xor.b32  	%r140, %r139, %r74;
	shf.l.wrap.b32 	%r141, %r140, %r140, 1;
	xor.b32  	%r142, %r113, %r133;
	xor.b32  	%r143, %r142, %r73;
	xor.b32  	%r144, %r143, %r75;
	shf.l.wrap.b32 	%r145, %r144, %r144, 1;
	xor.b32  	%r146, %r117, %r137;
	xor.b32  	%r147, %r146, %r89;
	xor.b32  	%r148, %r147, %r76;
	shf.l.wrap.b32 	%r149, %r148, %r148, 1;
	xor.b32  	%r150, %r121, %r141;
	xor.b32  	%r151, %r150, %r93;
	xor.b32  	%r152, %r151, %r73;
	shf.l.wrap.b32 	%r153, %r152, %r152, 1;
	xor.b32  	%r154, %r125, %r145;
	xor.b32  	%r155, %r154, %r101;
	xor.b32  	%r156, %r155, %r89;
	shf.l.wrap.b32 	%r157, %r156, %r156, 1;
	xor.b32  	%r158, %r129, %r149;
	xor.b32  	%r159, %r158, %r105;
	xor.b32  	%r160, %r159, %r93;
	shf.l.wrap.b32 	%r161, %r160, %r160, 1;
	xor.b32  	%r162, %r133, %r153;
	xor.b32  	%r163, %r162, %r109;
	xor.b32  	%r164, %r163, %r101;
	shf.l.wrap.b32 	%r165, %r164, %r164, 1;
	xor.b32  	%r166, %r137, %r157;
	xor.b32  	%r167, %r166, %r113;
	xor.b32  	%r168, %r167, %r105;
	shf.l.wrap.b32 	%r169, %r168, %r168, 1;
	xor.b32  	%r170, %r141, %r161;
	xor.b32  	%r171, %r170, %r117;
	xor.b32  	%r172, %r171, %r109;
	shf.l.wrap.b32 	%r173, %r172, %r172, 1;
	xor.b32  	%r174, %r145, %r165;
	xor.b32  	%r175, %r174, %r121;
	xor.b32  	%r176, %r175, %r113;
	shf.l.wrap.b32 	%r177, %r176, %r176, 1;
	xor.b32  	%r178, %r149, %r169;
	xor.b32  	%r179, %r178, %r125;
	xor.b32  	%r180, %r179, %r117;
	shf.l.wrap.b32 	%r181, %r180, %r180, 1;
	xor.b32  	%r182, %r153, %r173;
	xor.b32  	%r183, %r182, %r129;
	xor.b32  	%r184, %r183, %r121;
	shf.l.wrap.b32 	%r185, %r184, %r184, 1;
	xor.b32  	%r186, %r157, %r177;
	xor.b32  	%r187, %r186, %r133;
	xor.b32  	%r188, %r187, %r125;
	shf.l.wrap.b32 	%r189, %r188, %r188, 1;
	xor.b32  	%r190, %r161, %r181;
	xor.b32  	%r191, %r190, %r137;
	xor.b32  	%r192, %r191, %r129;
	shf.l.wrap.b32 	%r193, %r192, %r192, 1;
	xor.b32  	%r194, %r165, %r185;
	xor.b32  	%r195, %r194, %r141;
	xor.b32  	%r196, %r195, %r133;
	shf.l.wrap.b32 	%r197, %r196, %r196, 1;
	xor.b32  	%r198, %r169, %r189;
	xor.b32  	%r199, %r198, %r145;
	xor.b32  	%r200, %r199, %r137;
	shf.l.wrap.b32 	%r201, %r200, %r200, 1;
	xor.b32  	%r202, %r173, %r193;
	xor.b32  	%r203, %r202, %r149;
	xor.b32  	%r204, %r203, %r141;
	shf.l.wrap.b32 	%r205, %r204, %r204, 1;
	xor.b32  	%r206, %r177, %r197;
	xor.b32  	%r207, %r206, %r153;
	xor.b32  	%r208, %r207, %r145;
	shf.l.wrap.b32 	%r209, %r208, %r208, 1;
	xor.b32  	%r210, %r181, %r201;
	xor.b32  	%r211, %r210, %r157;
	xor.b32  	%r212, %r211, %r149;
	shf.l.wrap.b32 	%r213, %r212, %r212, 1;
	xor.b32  	%r214, %r185, %r205;
	xor.b32  	%r215, %r214, %r161;
	xor.b32  	%r216, %r215, %r153;
	shf.l.wrap.b32 	%r217, %r216, %r216, 1;
	xor.b32  	%r218, %r189, %r209;
	xor.b32  	%r219, %r218, %r165;
	xor.b32  	%r220, %r219, %r157;
	shf.l.wrap.b32 	%r221, %r220, %r220, 1;
	xor.b32  	%r222, %r193, %r213;
	xor.b32  	%r223, %r222, %r169;
	xor.b32  	%r224, %r223, %r161;
	shf.l.wrap.b32 	%r225, %r224, %r224, 1;
	xor.b32  	%r226, %r197, %r217;
	xor.b32  	%r227, %r226, %r173;
	xor.b32  	%r228, %r227, %r165;
	shf.l.wrap.b32 	%r229, %r228, %r228, 1;
	xor.b32  	%r230, %r201, %r221;
	xor.b32  	%r231, %r230, %r177;
	xor.b32  	%r232, %r231, %r169;
	shf.l.wrap.b32 	%r233, %r232, %r232, 1;
	xor.b32  	%r234, %r205, %r225;
	xor.b32  	%r235, %r234, %r181;
	xor.b32  	%r236, %r235, %r173;
	shf.l.wrap.b32 	%r237, %r236, %r236, 1;
	xor.b32  	%r238, %r209, %r229;
	xor.b32  	%r239, %r238, %r185;
	xor.b32  	%r240, %r239, %r177;
	shf.l.wrap.b32 	%r241, %r240, %r240, 1;
	xor.b32  	%r242, %r213, %r233;
	xor.b32  	%r243, %r242, %r189;
	xor.b32  	%r244, %r243, %r181;
	shf.l.wrap.b32 	%r245, %r244, %r244, 1;
	xor.b32  	%r246, %r217, %r237;
	xor.b32  	%r247, %r246, %r193;
	xor.b32  	%r248, %r247, %r185;
	shf.l.wrap.b32 	%r249, %r248, %r248, 1;
	xor.b32  	%r250, %r221, %r241;
	xor.b32  	%r251, %r250, %r197;
	xor.b32  	%r252, %r251, %r189;
	shf.l.wrap.b32 	%r253, %r252, %r252, 1;
	xor.b32  	%r254, %r225, %r245;
	xor.b32  	%r255, %r254, %r201;
	xor.b32  	%r256, %r255, %r193;
	shf.l.wrap.b32 	%r257, %r256, %r256, 1;
	xor.b32  	%r258, %r229, %r249;
	xor.b32  	%r259, %r258, %r205;
	xor.b32  	%r260, %r259, %r197;
	shf.l.wrap.b32 	%r261, %r260, %r260, 1;
	xor.b32  	%r262, %r233, %r253;
	xor.b32  	%r263, %r262, %r209;
	xor.b32  	%r264, %r263, %r201;
	shf.l.wrap.b32 	%r265, %r264, %r264, 1;
	xor.b32  	%r266, %r237, %r257;
	xor.b32  	%r267, %r266, %r213;
	xor.b32  	%r268, %r267, %r205;
	shf.l.wrap.b32 	%r269, %r268, %r268, 1;
	xor.b32  	%r270, %r241, %r261;
	xor.b32  	%r271, %r270, %r217;
	xor.b32  	%r272, %r271, %r209;
	shf.l.wrap.b32 	%r273, %r272, %r272, 1;
	xor.b32  	%r274, %r245, %r265;
	xor.b32  	%r275, %r274, %r221;
	xor.b32  	%r276, %r275, %r213;
	shf.l.wrap.b32 	%r277, %r276, %r276, 1;
	xor.b32  	%r278, %r249, %r269;
	xor.b32  	%r279, %r278, %r225;
	xor.b32  	%r280, %r279, %r217;
	shf.l.wrap.b32 	%r281, %r280, %r280, 1;
	xor.b32  	%r282, %r253, %r273;
	xor.b32  	%r283, %r282, %r229;
	xor.b32  	%r284, %r283, %r221;
	shf.l.wrap.b32 	%r285, %r284, %r284, 1;
	xor.b32  	%r286, %r257, %r277;
	xor.b32  	%r287, %r286, %r233;
	xor.b32  	%r288, %r287, %r225;
	shf.l.wrap.b32 	%r289, %r288, %r288, 1;
	xor.b32  	%r290, %r261, %r281;
	xor.b32  	%r291, %r290, %r237;
	xor.b32  	%r292, %r291, %r229;
	shf.l.wrap.b32 	%r293, %r292, %r292, 1;
	xor.b32  	%r294, %r265, %r285;
	xor.b32  	%r295, %r294, %r241;
	xor.b32  	%r296, %r295, %r233;
	shf.l.wrap.b32 	%r297, %r296, %r296, 1;
	xor.b32  	%r298, %r269, %r289;
	xor.b32  	%r299, %r298, %r245;
	xor.b32  	%r300, %r299, %r237;
	shf.l.wrap.b32 	%r301, %r300, %r300, 1;
	xor.b32  	%r302, %r273, %r293;
	xor.b32  	%r303, %r302, %r249;
	xor.b32  	%r304, %r303, %r241;
	shf.l.wrap.b32 	%r305, %r304, %r304, 1;
	xor.b32  	%r306, %r277, %r297;
	xor.b32  	%r307, %r306, %r253;
	xor.b32  	%r308, %r307, %r245;
	shf.l.wrap.b32 	%r309, %r308, %r308, 1;
	xor.b32  	%r310, %r281, %r301;
	xor.b32  	%r311, %r310, %r257;
	xor.b32  	%r312, %r311, %r249;
	shf.l.wrap.b32 	%r313, %r312, %r312, 1;
	xor.b32  	%r314, %r285, %r305;
	xor.b32  	%r315, %r314, %r261;
	xor.b32  	%r316, %r315, %r253;
	shf.l.wrap.b32 	%r317, %r316, %r316, 1;
	xor.b32  	%r318, %r289, %r309;
	xor.b32  	%r319, %r318, %r265;
	xor.b32  	%r320, %r319, %r257;
	shf.l.wrap.b32 	%r321, %r320, %r320, 1;
	xor.b32  	%r322, %r293, %r313;
	xor.b32  	%r323, %r322, %r269;
	xor.b32  	%r324, %r323, %r261;
	shf.l.wrap.b32 	%r325, %r324, %r324, 1;
	xor.b32  	%r326, %r297, %r317;
	xor.b32  	%r327, %r326, %r273;
	xor.b32  	%r328, %r327, %r265;
	shf.l.wrap.b32 	%r329, %r328, %r328, 1;
	xor.b32  	%r330, %r301, %r321;
	xor.b32  	%r331, %r330, %r277;
	xor.b32  	%r332, %r331, %r269;
	shf.l.wrap.b32 	%r333, %r332, %r332, 1;
	xor.b32  	%r334, %r305, %r325;
	xor.b32  	%r335, %r334, %r281;
	xor.b32  	%r336, %r335, %r273;
	shf.l.wrap.b32 	%r337, %r336, %r336, 1;
	xor.b32  	%r338, %r309, %r329;
	xor.b32  	%r339, %r338, %r285;
	xor.b32  	%r340, %r339, %r277;
	shf.l.wrap.b32 	%r341, %r340, %r340, 1;
	xor.b32  	%r342, %r313, %r333;
	xor.b32  	%r343, %r342, %r289;
	xor.b32  	%r344, %r343, %r281;
	shf.l.wrap.b32 	%r345, %r344, %r344, 1;
	ld.global.u32 	%r346, [%rd2+16];
	ld.global.u32 	%r347, [%rd2+12];
	ld.global.u32 	%r348, [%rd2+8];
	ld.global.u32 	%r349, [%rd2+4];
	ld.global.u32 	%r350, [%rd2];
	and.b32  	%r351, %r349, %r348;
	not.b32 	%r352, %r349;
	and.b32  	%r353, %r347, %r352;
	or.b32  	%r354, %r351, %r353;
	shf.l.wrap.b32 	%r355, %r350, %r350, 5;
	add.s32 	%r356, %r346, %r354;
	add.s32 	%r357, %r356, %r355;
	add.s32 	%r358, %r357, %r81;
	add.s32 	%r359, %r358, 1518500249;
	shf.l.wrap.b32 	%r360, %r349, %r349, 30;
	and.b32  	%r361, %r350, %r360;
	not.b32 	%r362, %r350;
	and.b32  	%r363, %r348, %r362;
	or.b32  	%r364, %r361, %r363;
	shf.l.wrap.b32 	%r365, %r359, %r359, 5;
	add.s32 	%r366, %r347, %r364;
	add.s32 	%r367, %r366, %r365;
	add.s32 	%r368, %r367, %r74;
	add.s32 	%r369, %r368, 1518500249;
	shf.l.wrap.b32 	%r370, %r350, %r350, 30;
	and.b32  	%r371, %r359, %r370;
	not.b32 	%r372, %r359;
	and.b32  	%r373, %r360, %r372;
	or.b32  	%r374, %r371, %r373;
	shf.l.wrap.b32 	%r375, %r369, %r369, 5;
	add.s32 	%r376, %r348, %r374;
	add.s32 	%r377, %r376, %r375;
	add.s32 	%r378, %r377, %r75;
	add.s32 	%r379, %r378, 1518500249;
	shf.l.wrap.b32 	%r380, %r359, %r359, 30;
	and.b32  	%r381, %r369, %r380;
	not.b32 	%r382, %r369;
	and.b32  	%r383, %r370, %r382;
	or.b32  	%r384, %r381, %r383;
	shf.l.wrap.b32 	%r385, %r379, %r379, 5;
	add.s32 	%r386, %r360, %r384;
	add.s32 	%r387, %r386, %r385;
	add.s32 	%r388, %r387, %r76;
	add.s32 	%r389, %r388, 1518500249;
	shf.l.wrap.b32 	%r390, %r369, %r369, 30;
	and.b32  	%r391, %r379, %r390;
	not.b32 	%r392, %r379;
	and.b32  	%r393, %r380, %r392;
	or.b32  	%r394, %r391, %r393;
	shf.l.wrap.b32 	%r395, %r389, %r389, 5;
	add.s32 	%r396, %r370, %r394;
	add.s32 	%r397, %r396, %r395;
	add.s32 	%r398, %r397, %r73;
	add.s32 	%r399, %r398, 1518500249;
	shf.l.wrap.b32 	%r400, %r379, %r379, 30;
	and.b32  	%r401, %r389, %r400;
	not.b32 	%r402, %r389;
	and.b32  	%r403, %r390, %r402;
	or.b32  	%r404, %r401, %r403;
	shf.l.wrap.b32 	%r405, %r399, %r399, 5;
	add.s32 	%r406, %r380, %r404;
	add.s32 	%r407, %r406, %r405;
	add.s32 	%r408, %r407, %r89;
	add.s32 	%r409, %r408, 1518500249;
	shf.l.wrap.b32 	%r410, %r389, %r389, 30;
	and.b32  	%r411, %r399, %r410;
	not.b32 	%r412, %r399;
	and.b32  	%r413, %r400, %r412;
	or.b32  	%r414, %r411, %r413;
	shf.l.wrap.b32 	%r415, %r409, %r409, 5;
	add.s32 	%r416, %r390, %r414;
	add.s32 	%r417, %r416, %r415;
	add.s32 	%r418, %r417, %r93;
	add.s32 	%r419, %r418, 1518500249;
	shf.l.wrap.b32 	%r420, %r399, %r399, 30;
	and.b32  	%r421, %r409, %r420;
	not.b32 	%r422, %r409;
	and.b32  	%r423, %r410, %r422;
	or.b32  	%r424, %r421, %r423;
	shf.l.wrap.b32 	%r425, %r419, %r419, 5;
	add.s32 	%r426, %r400, %r424;
	add.s32 	%r427, %r426, %r425;
	add.s32 	%r428, %r427, %r101;
	add.s32 	%r429, %r428, 1518500249;
	shf.l.wrap.b32 	%r430, %r409, %r409, 30;
	and.b32  	%r431, %r419, %r430;
	not.b32 	%r432, %r419;
	and.b32  	%r433, %r420, %r432;
	or.b32  	%r434, %r431, %r433;
	shf.l.wrap.b32 	%r435, %r429, %r429, 5;
	add.s32 	%r436, %r410, %r434;
	add.s32 	%r437, %r436, %r435;
	add.s32 	%r438, %r437, %r105;
	add.s32 	%r439, %r438, 1518500249;
	shf.l.wrap.b32 	%r440, %r419, %r419, 30;
	xor.b32  	%r441, %r440, %r430;
	xor.b32  	%r442, %r441, %r429;
	shf.l.wrap.b32 	%r443, %r439, %r439, 5;
	add.s32 	%r444, %r420, %r442;
	add.s32 	%r445, %r444, %r443;
	add.s32 	%r446, %r445, %r109;
	add.s32 	%r447, %r446, 1859775393;
	shf.l.wrap.b32 	%r448, %r429, %r429, 30;
	xor.b32  	%r449, %r448, %r440;
	xor.b32  	%r450, %r449, %r439;
	shf.l.wrap.b32 	%r451, %r447, %r447, 5;
	add.s32 	%r452, %r430, %r450;
	add.s32 	%r453, %r452, %r451;
	add.s32 	%r454, %r453, %r113;
	add.s32 	%r455, %r454, 1859775393;
	shf.l.wrap.b32 	%r456, %r439, %r439, 30;
	xor.b32  	%r457, %r456, %r448;
	xor.b32  	%r458, %r457, %r447;
	shf.l.wrap.b32 	%r459, %r455, %r455, 5;
	add.s32 	%r460, %r440, %r458;
	add.s32 	%r461, %r460, %r459;
	add.s32 	%r462, %r461, %r117;
	add.s32 	%r463, %r462, 1859775393;
	shf.l.wrap.b32 	%r464, %r447, %r447, 30;
	xor.b32  	%r465, %r464, %r456;
	xor.b32  	%r466, %r465, %r455;
	shf.l.wrap.b32 	%r467, %r463, %r463, 5;
	add.s32 	%r468, %r448, %r466;
	add.s32 	%r469, %r468, %r467;
	add.s32 	%r470, %r469, %r121;
	add.s32 	%r471, %r470, 1859775393;
	shf.l.wrap.b32 	%r472, %r455, %r455, 30;
	xor.b32  	%r473, %r472, %r464;
	xor.b32  	%r474, %r473, %r463;
	shf.l.wrap.b32 	%r475, %r471, %r471, 5;
	add.s32 	%r476, %r456, %r474;
	add.s32 	%r477, %r476, %r475;
	add.s32 	%r478, %r477, %r125;
	add.s32 	%r479, %r478, 1859775393;
	shf.l.wrap.b32 	%r480, %r463, %r463, 30;
	xor.b32  	%r481, %r480, %r472;
	xor.b32  	%r482, %r481, %r471;
	shf.l.wrap.b32 	%r483, %r479, %r479, 5;
	add.s32 	%r484, %r464, %r482;
	add.s32 	%r485, %r484, %r483;
	add.s32 	%r486, %r485, %r129;
	add.s32 	%r487, %r486, 1859775393;
	shf.l.wrap.b32 	%r488, %r471, %r471, 30;
	xor.b32  	%r489, %r488, %r480;
	xor.b32  	%r490, %r489, %r479;
	shf.l.wrap.b32 	%r491, %r487, %r487, 5;
	add.s32 	%r492, %r472, %r490;
	add.s32 	%r493, %r492, %r491;
	add.s32 	%r494, %r493, %r133;
	add.s32 	%r495, %r494, 1859775393;
	shf.l.wrap.b32 	%r496, %r479, %r479, 30;
	xor.b32  	%r497, %r496, %r488;
	xor.b32  	%r498, %r497, %r487;
	shf.l.wrap.b32 	%r499, %r495, %r495, 5;
	add.s32 	%r500, %r480, %r498;
	add.s32 	%r501, %r500, %r499;
	add.s32 	%r502, %r501, %r137;
	add.s32 	%r503, %r502, 1859775393;
	shf.l.wrap.b32 	%r504, %r487, %r487, 30;
	xor.b32  	%r505, %r504, %r496;
	xor.b32  	%r506, %r505, %r495;
	shf.l.wrap.b32 	%r507, %r503, %r503, 5;
	add.s32 	%r508, %r488, %r506;
	add.s32 	%r509, %r508, %r507;
	add.s32 	%r510, %r509, %r141;
	add.s32 	%r511, %r510, 1859775393;
	shf.l.wrap.b32 	%r512, %r495, %r495, 30;
	xor.b32  	%r513, %r512, %r504;
	xor.b32  	%r514, %r513, %r503;
	shf.l.wrap.b32 	%r515, %r511, %r511, 5;
	add.s32 	%r516, %r496, %r514;
	add.s32 	%r517, %r516, %r515;
	add.s32 	%r518, %r517, %r145;
	add.s32 	%r519, %r518, 1859775393;
	shf.l.wrap.b32 	%r520, %r503, %r503, 30;
	xor.b32  	%r521, %r520, %r512;
	xor.b32  	%r522, %r521, %r511;
	shf.l.wrap.b32 	%r523, %r519, %r519, 5;
	add.s32 	%r524, %r504, %r522;
	add.s32 	%r525, %r524, %r523;
	add.s32 	%r526, %r525, %r149;
	add.s32 	%r527, %r526, 1859775393;
	shf.l.wrap.b32 	%r528, %r511, %r511, 30;
	xor.b32  	%r529, %r528, %r520;
	xor.b32  	%r530, %r529, %r519;
	shf.l.wrap.b32 	%r531, %r527, %r527, 5;
	add.s32 	%r532, %r512, %r530;
	add.s32 	%r533, %r532, %r531;
	add.s32 	%r534, %r533, %r153;
	add.s32 	%r535, %r534, 1859775393;
	shf.l.wrap.b32 	%r536, %r519, %r519, 30;
	xor.b32  	%r537, %r536, %r528;
	xor.b32  	%r538, %r537, %r527;
	shf.l.wrap.b32 	%r539, %r535, %r535, 5;
	add.s32 	%r540, %r520, %r538;
	add.s32 	%r541, %r540, %r539;
	add.s32 	%r542, %r541, %r157;
	add.s32 	%r543, %r542, 1859775393;
	shf.l.wrap.b32 	%r544, %r527, %r527, 30;
	xor.b32  	%r545, %r544, %r536;
	xor.b32  	%r546, %r545, %r535;
	shf.l.wrap.b32 	%r547, %r543, %r543, 5;
	add.s32 	%r548, %r528, %r546;
	add.s32 	%r549, %r548, %r547;
	add.s32 	%r550, %r549, %r161;
	add.s32 	%r551, %r550, 1859775393;
	shf.l.wrap.b32 	%r552, %r535, %r535, 30;
	xor.b32  	%r553, %r552, %r544;
	xor.b32  	%r554, %r553, %r543;
	shf.l.wrap.b32 	%r555, %r551, %r551, 5;
	add.s32 	%r556, %r536, %r554;
	add.s32 	%r557, %r556, %r555;
	add.s32 	%r558, %r557, %r165;
	add.s32 	%r559, %r558, 1859775393;
	shf.l.wrap.b32 	%r560, %r543, %r543, 30;
	xor.b32  	%r561, %r560, %r552;
	xor.b32  	%r562, %r561, %r551;
	shf.l.wrap.b32 	%r563, %r559, %r559, 5;
	add.s32 	%r564, %r544, %r562;
	add.s32 	%r565, %r564, %r563;
	add.s32 	%r566, %r565, %r169;
	add.s32 	%r567, %r566, 1859775393;
	shf.l.wrap.b32 	%r568, %r551, %r551, 30;
	xor.b32  	%r569, %r568, %r560;
	xor.b32  	%r570, %r569, %r559;
	shf.l.wrap.b32 	%r571, %r567, %r567, 5;
	add.s32 	%r572, %r552, %r570;
	add.s32 	%r573, %r572, %r571;
	add.s32 	%r574, %r573, %r173;
	add.s32 	%r575, %r574, 1859775393;
	shf.l.wrap.b32 	%r576, %r559, %r559, 30;
	xor.b32  	%r577, %r576, %r568;
	xor.b32  	%r578, %r577, %r567;
	shf.l.wrap.b32 	%r579, %r575, %r575, 5;
	add.s32 	%r580, %r560, %r578;
	add.s32 	%r581, %r580, %r579;
	add.s32 	%r582, %r581, %r177;
	add.s32 	%r583, %r582, 1859775393;
	shf.l.wrap.b32 	%r584, %r567, %r567, 30;
	xor.b32  	%r585, %r584, %r576;
	xor.b32  	%r586, %r585, %r575;
	shf.l.wrap.b32 	%r587, %r583, %r583, 5;
	add.s32 	%r588, %r568, %r586;
	add.s32 	%r589, %r588, %r587;
	add.s32 	%r590, %r589, %r181;
	add.s32 	%r591, %r590, 1859775393;
	shf.l.wrap.b32 	%r592, %r575, %r575, 30;
	xor.b32  	%r593, %r592, %r584;
	xor.b32  	%r594, %r593, %r583;
	shf.l.wrap.b32 	%r595, %r591, %r591, 5;
	add.s32 	%r596, %r576, %r594;
	add.s32 	%r597, %r596, %r595;
	add.s32 	%r598, %r597, %r185;
	add.s32 	%r599, %r598, 1859775393;
	shf.l.wrap.b32 	%r600, %r583, %r583, 30;
	or.b32  	%r601, %r600, %r592;
	and.b32  	%r602, %r591, %r601;
	and.b32  	%r603, %r600, %r592;
	or.b32  	%r604, %r602, %r603;
	shf.l.wrap.b32 	%r605, %r599, %r599, 5;
	add.s32 	%r606, %r584, %r604;
	add.s32 	%r607, %r606, %r605;
	add.s32 	%r608, %r607, %r189;
	add.s32 	%r609, %r608, -1894007588;
	shf.l.wrap.b32 	%r610, %r591, %r591, 30;
	or.b32  	%r611, %r610, %r600;
	and.b32  	%r612, %r599, %r611;
	and.b32  	%r613, %r610, %r600;
	or.b32  	%r614, %r612, %r613;
	shf.l.wrap.b32 	%r615, %r609, %r609, 5;
	add.s32 	%r616, %r592, %r614;
	add.s32 	%r617, %r616, %r615;
	add.s32 	%r618, %r617, %r193;
	add.s32 	%r619, %r618, -1894007588;
	shf.l.wrap.b32 	%r620, %r599, %r599, 30;
	or.b32  	%r621, %r620, %r610;
	and.b32  	%r622, %r609, %r621;
	and.b32  	%r623, %r620, %r610;
	or.b32  	%r624, %r622, %r623;
	shf.l.wrap.b32 	%r625, %r619, %r619, 5;
	add.s32 	%r626, %r600, %r624;
	add.s32 	%r627, %r626, %r625;
	add.s32 	%r628, %r627, %r197;
	add.s32 	%r629, %r628, -1894007588;
	shf.l.wrap.b32 	%r630, %r609, %r609, 30;
	or.b32  	%r631, %r630, %r620;
	and.b32  	%r632, %r619, %r631;
	and.b32  	%r633, %r630, %r620;
	or.b32  	%r634, %r632, %r633;
	shf.l.wrap.b32 	%r635, %r629, %r629, 5;
	add.s32 	%r636, %r610, %r634;
	add.s32 	%r637, %r636, %r635;
	add.s32 	%r638, %r637, %r201;
	add.s32 	%r639, %r638, -1894007588;
	shf.l.wrap.b32 	%r640, %r619, %r619, 30;
	or.b32  	%r641, %r640, %r630;
	and.b32  	%r642, %r629, %r641;
	and.b32  	%r643, %r640, %r630;
	or.b32  	%r644, %r642, %r643;
	shf.l.wrap.b32 	%r645, %r639, %r639, 5;
	add.s32 	%r646, %r620, %r644;
	add.s32 	%r647, %r646, %r645;
	add.s32 	%r648, %r647, %r205;
	add.s32 	%r649, %r648, -1894007588;
	shf.l.wrap.b32 	%r650, %r629, %r629, 30;
	or.b32  	%r651, %r650, %r640;
	and.b32  	%r652, %r639, %r651;
	and.b32  	%r653, %r650, %r640;
	or.b32  	%r654, %r652, %r653;
	shf.l.wrap.b32 	%r655, %r649, %r649, 5;
	add.s32 	%r656, %r630, %r654;
	add.s32 	%r657, %r656, %r655;
	add.s32 	%r658, %r657, %r209;
	add.s32 	%r659, %r658, -1894007588;
	shf.l.wrap.b32 	%r660, %r639, %r639, 30;
	or.b32  	%r661, %r660, %r650;
	and.b32  	%r662, %r649, %r661;
	and.b32  	%r663, %r660, %r650;
	or.b32  	%r664, %r662, %r663;
	shf.l.wrap.b32 	%r665, %r659, %r659, 5;
	add.s32 	%r666, %r640, %r664;
	add.s32 	%r667, %r666, %r665;
	add.s32 	%r668, %r667, %r213;
	add.s32 	%r669, %r668, -1894007588;
	shf.l.wrap.b32 	%r670, %r649, %r649, 30;
	or.b32  	%r671, %r670, %r660;
	and.b32  	%r672, %r659, %r671;
	and.b32  	%r673, %r670, %r660;
	or.b32  	%r674, %r672, %r673;
	shf.l.wrap.b32 	%r675, %r669, %r669, 5;
	add.s32 	%r676, %r650, %r674;
	add.s32 	%r677, %r676, %r675;
	add.s32 	%r678, %r677, %r217;
	add.s32 	%r679, %r678, -1894007588;
	shf.l.wrap.b32 	%r680, %r659, %r659, 30;
	or.b32  	%r681, %r680, %r670;
	and.b32  	%r682, %r669, %r681;
	and.b32  	%r683, %r680, %r670;
	or.b32  	%r684, %r682, %r683;
	shf.l.wrap.b32 	%r685, %r679, %r679, 5;
	add.s32 	%r686, %r660, %r684;
	add.s32 	%r687, %r686, %r685;
	add.s32 	%r688, %r687, %r221;
	add.s32 	%r689, %r688, -1894007588;
	shf.l.wrap.b32 	%r690, %r669, %r669, 30;
	or.b32  	%r691, %r690, %r680;
	and.b32  	%r692, %r679, %r691;
	and.b32  	%r693, %r690, %r680;
	or.b32  	%r694, %r692, %r693;
	shf.l.wrap.b32 	%r695, %r689, %r689, 5;
	add.s32 	%r696, %r670, %r694;
	add.s32 	%r697, %r696, %r695;
	add.s32 	%r698, %r697, %r225;
	add.s32 	%r699, %r698, -1894007588;
	shf.l.wrap.b32 	%r700, %r679, %r679, 30;
	or.b32  	%r701, %r700, %r690;
	and.b32  	%r702, %r689, %r701;
	and.b32  	%r703, %r700, %r690;
	or.b32  	%r704, %r702, %r703;
	shf.l.wrap.b32 	%r705, %r699, %r699, 5;
	add.s32 	%r706, %r680, %r704;
	add.s32 	%r707, %r706, %r705;
	add.s32 	%r708, %r707, %r229;
	add.s32 	%r709, %r708, -1894007588;
	shf.l.wrap.b32 	%r710, %r689, %r689, 30;
	or.b32  	%r711, %r710, %r700;
	and.b32  	%r712, %r699, %r711;
	and.b32  	%r713, %r710, %r700;
	or.b32  	%r714, %r712, %r713;
	shf.l.wrap.b32 	%r715, %r709, %r709, 5;
	add.s32 	%r716, %r690, %r714;
	add.s32 	%r717, %r716, %r715;
	add.s32 	%r718, %r717, %r233;
	add.s32 	%r719, %r718, -1894007588;
	shf.l.wrap.b32 	%r720, %r699, %r699, 30;
	or.b32  	%r721, %r720, %r710;
	and.b32  	%r722, %r709, %r721;
	and.b32  	%r723, %r720, %r710;
	or.b32  	%r724, %r722, %r723;
	shf.l.wrap.b32 	%r725, %r719, %r719, 5;
	add.s32 	%r726, %r700, %r724;
	add.s32 	%r727, %r726, %r725;
	add.s32 	%r728, %r727, %r237;
	add.s32 	%r729, %r728, -1894007588;
	shf.l.wrap.b32 	%r730, %r709, %r709, 30;
	or.b32  	%r731, %r730, %r720;
	and.b32  	%r732, %r719, %r731;
	and.b32  	%r733, %r730, %r720;
	or.b32  	%r734, %r732, %r733;
	shf.l.wrap.b32 	%r735, %r729, %r729, 5;
	add.s32 	%r736, %r710, %r734;
	add.s32 	%r737, %r736, %r735;
	add.s32 	%r738, %r737, %r241;
	add.s32 	%r739, %r738, -1894007588;
	shf.l.wrap.b32 	%r740, %r719, %r719, 30;
	or.b32  	%r741, %r740, %r730;
	and.b32  	%r742, %r729, %r741;
	and.b32  	%r743, %r740, %r730;
	or.b32  	%r744, %r742, %r743;
	shf.l.wrap.b32 	%r745, %r739, %r739, 5;
	add.s32 	%r746, %r720, %r744;
	add.s32 	%r747, %r746, %r745;
	add.s32 	%r748, %r747, %r245;
	add.s32 	%r749, %r748, -1894007588;
	shf.l.wrap.b32 	%r750, %r729, %r729, 30;
	or.b32  	%r751, %r750, %r740;
	and.b32  	%r752, %r739, %r751;
	and.b32  	%r753, %r750, %r740;
	or.b32  	%r754, %r752, %r753;
	shf.l.wrap.b32 	%r755, %r749, %r749, 5;
	add.s32 	%r756, %r730, %r754;
	add.s32 	%r757, %r756, %r755;
	add.s32 	%r758, %r757, %r249;
	add.s32 	%r759, %r758, -1894007588;
	shf.l.wrap.b32 	%r760, %r739, %r739, 30;
	or.b32  	%r761, %r760, %r750;
	and.b32  	%r762, %r749, %r761;
	and.b32  	%r763, %r760, %r750;
	or.b32  	%r764, %r762, %r763;
	shf.l.wrap.b32 	%r765, %r759, %r759, 5;
	add.s32 	%r766, %r740, %r764;
	add.s32 	%r767, %r766, %r765;
	add.s32 	%r768, %r767, %r253;
	add.s32 	%r769, %r768, -1894007588;
	shf.l.wrap.b32 	%r770, %r749, %r749, 30;
	or.b32  	%r771, %r770, %r760;
	and.b32  	%r772, %r759, %r771;
	and.b32  	%r773, %r770, %r760;
	or.b32  	%r774, %r772, %r773;
	shf.l.wrap.b32 	%r775, %r769, %r769, 5;
	add.s32 	%r776, %r750, %r774;
	add.s32 	%r777, %r776, %r775;
	add.s32 	%r778, %r777, %r257;
	add.s32 	%r779, %r778, -1894007588;
	shf.l.wrap.b32 	%r780, %r759, %r759, 30;
	or.b32  	%r781, %r780, %r770;
	and.b32  	%r782, %r769, %r781;
	and.b32  	%r783, %r780, %r770;
	or.b32  	%r784, %r782, %r783;
	shf.l.wrap.b32 	%r785, %r779, %r779, 5;
	add.s32 	%r786, %r760, %r784;
	add.s32 	%r787, %r786, %r785;
	add.s32 	%r788, %r787, %r261;
	add.s32 	%r789, %r788, -1894007588;
	shf.l.wrap.b32 	%r790, %r769, %r769, 30;
	or.b32  	%r791, %r790, %r780;
	and.b32  	%r792, %r779, %r791;
	and.b32  	%r793, %r790, %r780;
	or.b32  	%r794, %r792, %r793;
	shf.l.wrap.b32 	%r795, %r789, %r789, 5;
	add.s32 	%r796, %r770, %r794;
	add.s32 	%r797, %r796, %r795;
	add.s32 	%r798, %r797, %r265;
	add.s32 	%r799, %r798, -1894007588;
	shf.l.wrap.b32 	%r800, %r779, %r779, 30;
	xor.b32  	%r801, %r800, %r790;
	xor.b32  	%r802, %r801, %r789;
	shf.l.wrap.b32 	%r803, %r799, %r799, 5;
	add.s32 	%r804, %r780, %r802;
	add.s32 	%r805, %r804, %r803;
	add.s32 	%r806, %r805, %r269;
	add.s32 	%r807, %r806, -899497514;
	shf.l.wrap.b32 	%r808, %r789, %r789, 30;
	xor.b32  	%r809, %r808, %r800;
	xor.b32  	%r810, %r809, %r799;
	shf.l.wrap.b32 	%r811, %r807, %r807, 5;
	add.s32 	%r812, %r790, %r810;
	add.s32 	%r813, %r812, %r811;
	add.s32 	%r814, %r813, %r273;
	add.s32 	%r815, %r814, -899497514;
	shf.l.wrap.b32 	%r816, %r799, %r799, 30;
	xor.b32  	%r817, %r816, %r808;
	xor.b32  	%r818, %r817, %r807;
	shf.l.wrap.b32 	%r819, %r815, %r815, 5;
	add.s32 	%r820, %r800, %r818;
	add.s32 	%r821, %r820, %r819;
	add.s32 	%r822, %r821, %r277;
	add.s32 	%r823, %r822, -899497514;
	shf.l.wrap.b32 	%r824, %r807, %r807, 30;
	xor.b32  	%r825, %r824, %r816;
	xor.b32  	%r826, %r825, %r815;
	shf.l.wrap.b32 	%r827, %r823, %r823, 5;
	add.s32 	%r828, %r808, %r826;
	add.s32 	%r829, %r828, %r827;
	add.s32 	%r830, %r829, %r281;
	add.s32 	%r831, %r830, -899497514;
	shf.l.wrap.b32 	%r832, %r815, %r815, 30;
	xor.b32  	%r833, %r832, %r824;
	xor.b32  	%r834, %r833, %r823;
	shf.l.wrap.b32 	%r835, %r831, %r831, 5;
	add.s32 	%r836, %r816, %r834;
	add.s32 	%r837, %r836, %r835;
	add.s32 	%r838, %r837, %r285;
	add.s32 	%r839, %r838, -899497514;
	shf.l.wrap.b32 	%r840, %r823, %r823, 30;
	xor.b32  	%r841, %r840, %r832;
	xor.b32  	%r842, %r841, %r831;
	shf.l.wrap.b32 	%r843, %r839, %r839, 5;
	add.s32 	%r844, %r824, %r842;
	add.s32 	%r845, %r844, %r843;
	add.s32 	%r846, %r845, %r289;
	add.s32 	%r847, %r846, -899497514;
	shf.l.wrap.b32 	%r848, %r831, %r831, 30;
	xor.b32  	%r849, %r848, %r840;
	xor.b32  	%r850, %r849, %r839;
	shf.l.wrap.b32 	%r851, %r847, %r847, 5;
	add.s32 	%r852, %r832, %r850;
	add.s32 	%r853, %r852, %r851;
	add.s32 	%r854, %r853, %r293;
	add.s32 	%r855, %r854, -899497514;
	shf.l.wrap.b32 	%r856, %r839, %r839, 30;
	xor.b32  	%r857, %r856, %r848;
	xor.b32  	%r858, %r857, %r847;
	shf.l.wrap.b32 	%r859, %r855, %r855, 5;
	add.s32 	%r860, %r840, %r858;
	add.s32 	%r861, %r860, %r859;
	add.s32 	%r862, %r861, %r297;
	add.s32 	%r863, %r862, -899497514;
	shf.l.wrap.b32 	%r864, %r847, %r847, 30;
	xor.b32  	%r865, %r864, %r856;
	xor.b32  	%r866, %r865, %r855;
	shf.l.wrap.b32 	%r867, %r863, %r863, 5;
	add.s32 	%r868, %r848, %r866;
	add.s32 	%r869, %r868, %r867;
	add.s32 	%r870, %r869, %r301;
	add.s32 	%r871, %r870, -899497514;
	shf.l.wrap.b32 	%r872, %r855, %r855, 30;
	xor.b32  	%r873, %r872, %r864;
	xor.b32  	%r874, %r873, %r863;
	shf.l.wrap.b32 	%r875, %r871, %r871, 5;
	add.s32 	%r876, %r856, %r874;
	add.s32 	%r877, %r876, %r875;
	add.s32 	%r878, %r877, %r305;
	add.s32 	%r879, %r878, -899497514;
	shf.l.wrap.b32 	%r880, %r863, %r863, 30;
	xor.b32  	%r881, %r880, %r872;
	xor.b32  	%r882, %r881, %r871;
	shf.l.wrap.b32 	%r883, %r879, %r879, 5;
	add.s32 	%r884, %r864, %r882;
	add.s32 	%r885, %r884, %r883;
	add.s32 	%r886, %r885, %r309;
	add.s32 	%r887, %r886, -899497514;
	shf.l.wrap.b32 	%r888, %r871, %r871, 30;
	xor.b32  	%r889, %r888, %r880;
	xor.b32  	%r890, %r889, %r879;
	shf.l.wrap.b32 	%r891, %r887, %r887, 5;
	add.s32 	%r892, %r872, %r890;
	add.s32 	%r893, %r892, %r891;
	add.s32 	%r894, %r893, %r313;
	add.s32 	%r895, %r894, -899497514;
	shf.l.wrap.b32 	%r896, %r879, %r879, 30;
	xor.b32  	%r897, %r896, %r888;
	xor.b32  	%r898, %r897, %r887;
	shf.l.wrap.b32 	%r899, %r895, %r895, 5;
	add.s32 	%r900, %r880, %r898;
	add.s32 	%r901, %r900, %r899;
	add.s32 	%r902, %r901, %r317;
	add.s32 	%r903, %r902, -899497514;
	shf.l.wrap.b32 	%r904, %r887, %r887, 30;
	xor.b32  	%r905, %r904, %r896;
	xor.b32  	%r906, %r905, %r895;
	shf.l.wrap.b32 	%r907, %r903, %r903, 5;
	add.s32 	%r908, %r888, %r906;
	add.s32 	%r909, %r908, %r907;
	add.s32 	%r910, %r909, %r321;
	add.s32 	%r911, %r910, -899497514;
	shf.l.wrap.b32 	%r912, %r895, %r895, 30;
	xor.b32  	%r913, %r912, %r904;
	xor.b32  	%r914, %r913, %r903;
	shf.l.wrap.b32 	%r915, %r911, %r911, 5;
	add.s32 	%r916, %r896, %r914;
	add.s32 	%r917, %r916, %r915;
	add.s32 	%r918, %r917, %r325;
	add.s32 	%r919, %r918, -899497514;
	shf.l.wrap.b32 	%r920, %r903, %r903, 30;
	xor.b32  	%r921, %r920, %r912;
	xor.b32  	%r922, %r921, %r911;
	shf.l.wrap.b32 	%r923, %r919, %r919, 5;
	add.s32 	%r924, %r904, %r922;
	add.s32 	%r925, %r924, %r923;
	add.s32 	%r926, %r925, %r329;
	add.s32 	%r927, %r926, -899497514;
	shf.l.wrap.b32 	%r928, %r911, %r911, 30;
	xor.b32  	%r929, %r928, %r920;
	xor.b32  	%r930, %r929, %r919;
	shf.l.wrap.b32 	%r931, %r927, %r927, 5;
	add.s32 	%r932, %r912, %r930;
	add.s32 	%r933, %r932, %r931;
	add.s32 	%r934, %r933, %r333;
	add.s32 	%r935, %r934, -899497514;
	shf.l.wrap.b32 	%r936, %r919, %r919, 30;
	xor.b32  	%r937, %r936, %r928;
	xor.b32  	%r938, %r937, %r927;
	shf.l.wrap.b32 	%r939, %r935, %r935, 5;
	add.s32 	%r940, %r920, %r938;
	add.s32 	%r941, %r940, %r939;
	add.s32 	%r942, %r941, %r337;
	add.s32 	%r943, %r942, -899497514;
	shf.l.wrap.b32 	%r24, %r927, %r927, 30;
	xor.b32  	%r944, %r24, %r936;
	xor.b32  	%r945, %r944, %r935;
	shf.l.wrap.b32 	%r946, %r943, %r943, 5;
	add.s32 	%r947, %r928, %r945;
	add.s32 	%r948, %r947, %r946;
	add.s32 	%r949, %r948, %r341;
	add.s32 	%r950, %r949, -899497514;
	shf.l.wrap.b32 	%r951, %r935, %r935, 30;
	xor.b32  	%r952, %r951, %r24;
	xor.b32  	%r953, %r952, %r943;
	shf.l.wrap.b32 	%r954, %r950, %r950, 5;
	add.s32 	%r955, %r936, %r953;
	add.s32 	%r956, %r955, %r954;
	add.s32 	%r957, %r956, %r345;
	shf.l.wrap.b32 	%r958, %r943, %r943, 30;
	add.s32 	%r25, %r957, 833086679;
	add.s32 	%r26, %r949, -1171231393;
	add.s32 	%r27, %r958, -1732584194;
	add.s32 	%r28, %r951, 271733878;
	ld.global.u32 	%r959, [%rd1];
	setp.ne.s32 	%p70, %r25, %r959;
	@%p70 bra 	$L__BB1_73;
	ld.global.u32 	%r960, [%rd1+4];
	setp.ne.s32 	%p71, %r26, %r960;
	@%p71 bra 	$L__BB1_73;
	ld.global.u32 	%r961, [%rd1+8];
	setp.ne.s32 	%p72, %r27, %r961;
	@%p72 bra 	$L__BB1_73;
	ld.global.u32 	%r962, [%rd1+12];
	xor.b32  	%r963, %r962, %r28;
	setp.gt.u32 	%p73, %r963, 65535;
	@%p73 bra 	$L__BB1_73;
	add.u64 	%rd196, %SP, 0;
	add.u64 	%rd197, %SPL, 0;
	mov.b16 	%rs55, 0;
	st.local.u8 	[%rd85], %rs55;
	add.u64 	%rd198, %SP, 352;
	add.u64 	%rd199, %SPL, 352;
	st.local.u64 	[%rd199], %rd185;
	mov.u64 	%rd201, $str$2;
	cvta.global.u64 	%rd202, %rd201;
	{ // callseq 0, 0
	.param .b64 param0;
	st.param.b64 	[param0], %rd202;
	.param .b64 param1;
	st.param.b64 	[param1], %rd198;
	.param .b32 retval0;
	call.uni (retval0), 
	vprintf, 
	(
	param0, 
	param1
	);
	ld.param.b32 	%r964, [retval0];
	} // callseq 0
	st.local.v2.u32 	[%rd197], {%r25, %r26};
	st.local.v2.u32 	[%rd197+8], {%r27, %r28};
	add.s32 	%r966, %r24, -1009589776;
	st.local.u32 	[%rd197+16], %r966;
	mov.u64 	%rd203, $str$3;
	cvta.global.u64 	%rd204, %rd203;
	{ // callseq 1, 0
	.param .b64 param0;
	st.param.b64 	[param0], %rd204;
	.param .b64 param1;
	st.param.b64 	[param1], %rd196;
	.param .b32 retval0;
	call.uni (retval0), 
	vprintf, 
	(
	param0, 
	param1
	);
	ld.param.b32 	%r967, [retval0];
	} // callseq 1
	cvta.to.global.u64 	%rd205, %rd112;
	mov.b32 	%r969, 1;
	st.global.u32 	[%rd205], %r969;
$L__BB1_73:
	ret;

}


// ===== COMPILED SASS (sm_100) =====

	.target	sm_100

	.elftype	@"ET_EXEC"


//--------------------- .note.nv.tkinfo           --------------------------
	.section	.note.nv.tkinfo,"",@"SHT_NOTE"
	.sectionflags	@"SHF_NOTE_NV_TKINFO"
	.tkinfo
        /*0018*/ 	.word	0x00000002
        /*0030*/ 	.string	""
        /*0030*/ 	.string	"ptxas"
        /*0030*/ 	.string	"Cuda compilation tools, release 13.0, V13.0.88"
        /*0030*/ 	.string	"Build cuda_13.0.r13.0/compiler.36424714_0"
        /*0030*/ 	.string	"-arch sm_100 -m 64 "



//--------------------- .note.nv.cuinfo           --------------------------
	.section	.note.nv.cuinfo,"",@"SHT_NOTE"
	.sectionflags	@"SHF_NOTE_NV_CUINFO"
        /*0018*/ 	.short	0x0002
        /*001a*/ 	.short	0x0064
        /*001c*/ 	.short	0x0082
	.zero		2


//--------------------- .nv.info                  --------------------------
	.section	.nv.info,"",@"SHT_CUDA_INFO"
	.align	4


	//----- nvinfo : EIATTR_REGCOUNT
	.align		4
        /*0000*/ 	.byte	0x04, 0x2f
        /*0002*/ 	.short	(.L_5 - .L_4)
	.align		4
.L_4:
        /*0004*/ 	.word	index@(_Z12precalculatePKhP18sha1_partial_state)
        /*0008*/ 	.word	0x00000020


	//----- nvinfo : EIATTR_FRAME_SIZE
	.align		4
.L_5:
        /*000c*/ 	.byte	0x04, 0x11
        /*000e*/ 	.short	(.L_7 - .L_6)
	.align		4
.L_6:
        /*0010*/ 	.word	index@(_Z12precalculatePKhP18sha1_partial_state)
        /*0014*/ 	.word	0x00000000


	//----- nvinfo : EIATTR_REGCOUNT
	.align		4
.L_7:
        /*0018*/ 	.byte	0x04, 0x2f
        /*001a*/ 	.short	(.L_9 - .L_8)
	.align		4
.L_8:
        /*001c*/ 	.word	index@(_Z5crackPK18sha1_partial_statePKjPKmPj)
        /*0020*/ 	.word	0x00000020


	//----- nvinfo : EIATTR_FRAME_SIZE
	.align		4
.L_9:
        /*0024*/ 	.byte	0x04, 0x11
        /*0026*/ 	.short	(.L_11 - .L_10)
	.align		4
.L_10:
        /*0028*/ 	.word	index@(_Z5crackPK18sha1_partial_statePKjPKmPj)
        /*002c*/ 	.word	0x00000170


	//----- nvinfo : EIATTR_MIN_STACK_SIZE
	.align		4
.L_11:
        /*0030*/ 	.byte	0x04, 0x12
        /*0032*/ 	.short	(.L_13 - .L_12)
	.align		4
.L_12:
        /*0034*/ 	.word	index@(_Z5crackPK18sha1_partial_statePKjPKmPj)
        /*0038*/ 	.word	0x00000170


	//----- nvinfo : EIATTR_MIN_STACK_SIZE
	.align		4
.L_13:
        /*003c*/ 	.byte	0x04, 0x12
        /*003e*/ 	.short	(.L_15 - .L_14)
	.align		4
.L_14:
        /*0040*/ 	.word	index@(_Z12precalculatePKhP18sha1_partial_state)
        /*0044*/ 	.word	0x00000000
.L_15:


//--------------------- .nv.compat                --------------------------
	.section	.nv.compat,"",@"SHT_CUDA_COMPAT_INFO"
	.align	4
        /*0000*/ 	.byte	0x02, 0x09, 0x00, 0x00, 0x02, 0x02, 0x01, 0x00, 0x02, 0x05, 0x05, 0x00, 0x03, 0x07, 0x01, 0x01
        /*0010*/ 	.byte	0x02, 0x03, 0x00, 0x00, 0x02, 0x06, 0x01, 0x00, 0x04, 0x0b, 0x08, 0x00, 0x09, 0x00, 0x00, 0x00
        /*0020*/ 	.byte	0x00, 0x00, 0x00, 0x00


//--------------------- .nv.info._Z5crackPK18sha1_partial_statePKjPKmPj --------------------------
	.section	.nv.info._Z5crackPK18sha1_partial_statePKjPKmPj,"",@"SHT_CUDA_INFO"
	.sectionflags	@""
	.align	4


	//----- nvinfo : EIATTR_CUDA_API_VERSION
	.align		4
        /*0000*/ 	.byte	0x04, 0x37
        /*0002*/ 	.short	(.L_17 - .L_16)
.L_16:
        /*0004*/ 	.word	0x00000082


	//----- nvinfo : EIATTR_KPARAM_INFO
	.align		4
.L_17:
        /*0008*/ 	.byte	0x04, 0x17
        /*000a*/ 	.short	(.L_19 - .L_18)
.L_18:
        /*000c*/ 	.word	0x00000000
        /*0010*/ 	.short	0x0003
        /*0012*/ 	.short	0x0018
        /*0014*/ 	.byte	0x00, 0xf5, 0x21, 0x00


	//----- nvinfo : EIATTR_KPARAM_INFO
	.align		4
.L_19:
        /*0018*/ 	.byte	0x04, 0x17
        /*001a*/ 	.short	(.L_21 - .L_20)
.L_20:
        /*001c*/ 	.word	0x00000000
        /*0020*/ 	.short	0x0002
        /*0022*/ 	.short	0x0010
        /*0024*/ 	.byte	0x00, 0xf5, 0x21, 0x00


	//----- nvinfo : EIATTR_KPARAM_INFO
	.align		4
.L_21:
        /*0028*/ 	.byte	0x04, 0x17
        /*002a*/ 	.short	(.L_23 - .L_22)
.L_22:
        /*002c*/ 	.word	0x00000000
        /*0030*/ 	.short	0x0001
        /*0032*/ 	.short	0x0008
        /*0034*/ 	.byte	0x00, 0xf5, 0x21, 0x00


	//----- nvinfo : EIATTR_KPARAM_INFO
	.align		4
.L_23:
        /*0038*/ 	.byte	0x04, 0x17
        /*003a*/ 	.short	(.L_25 - .L_24)
.L_24:
        /*003c*/ 	.word	0x00000000
        /*0040*/ 	.short	0x0000
        /*0042*/ 	.short	0x0000
        /*0044*/ 	.byte	0x00, 0xf5, 0x21, 0x00


	//----- nvinfo : EIATTR_SPARSE_MMA_MASK
	.align		4
.L_25:
        /*0048*/ 	.byte	0x03, 0x50
        /*004a*/ 	.short	0x0000


	//----- nvinfo : EIATTR_MAXREG_COUNT
	.align		4
        /*004c*/ 	.byte	0x03, 0x1b
        /*004e*/ 	.short	0x00ff


	//----- nvinfo : EIATTR_EXTERNS
	.align		4
        /*0050*/ 	.byte	0x04, 0x0f
        /*0052*/ 	.short	(.L_27 - .L_26)


	//   ....[0]....
	.align		4
.L_26:
        /*0054*/ 	.word	index@(vprintf)


	//----- nvinfo : EIATTR_MERCURY_ISA_VERSION
	.align		4
.L_27:
        /*0058*/ 	.byte	0x03, 0x5f
        /*005a*/ 	.short	0x0101


	//----- nvinfo : EIATTR_VRC_CTA_INIT_COUNT
	.align		4
        /*005c*/ 	.byte	0x02, 0x4a
	.zero		1
	.zero		1


	//----- nvinfo : EIATTR_SYSCALL_OFFSETS
	.align		4
        /*0060*/ 	.byte	0x04, 0x46
        /*0062*/ 	.short	(.L_29 - .L_28)


	//   ....[0]....
.L_28:
        /*0064*/ 	.word	0x00001640


	//   ....[1]....
        /*0068*/ 	.word	0x00004420


	//   ....[2]....
        /*006c*/ 	.word	0x000044d0


	//----- nvinfo : EIATTR_EXIT_INSTR_OFFSETS
	.align		4
.L_29:
        /*0070*/ 	.byte	0x04, 0x1c
        /*0072*/ 	.short	(.L_31 - .L_30)


	//   ....[0]....
.L_30:
        /*0074*/ 	.word	0x00001650


	//   ....[1]....
        /*0078*/ 	.word	0x00004280


	//   ....[2]....
        /*007c*/ 	.word	0x000042c0


	//   ....[3]....
        /*0080*/ 	.word	0x00004300


	//   ....[4]....
        /*0084*/ 	.word	0x00004350


	//   ....[5]....
        /*0088*/ 	.word	0x00004510


	//----- nvinfo : EIATTR_CRS_STACK_SIZE
	.align		4
.L_31:
        /*008c*/ 	.byte	0x04, 0x1e
        /*008e*/ 	.short	(.L_33 - .L_32)
.L_32:
        /*0090*/ 	.word	0x00000000


	//----- nvinfo : EIATTR_CBANK_PARAM_SIZE
	.align		4
.L_33:
        /*0094*/ 	.byte	0x03, 0x19
        /*0096*/ 	.short	0x0020


	//----- nvinfo : EIATTR_PARAM_CBANK
	.align		4
        /*0098*/ 	.byte	0x04, 0x0a
        /*009a*/ 	.short	(.L_35 - .L_34)
	.align		4
.L_34:
        /*009c*/ 	.word	index@(.nv.constant0._Z5crackPK18sha1_partial_statePKjPKmPj)
        /*00a0*/ 	.short	0x0380
        /*00a2*/ 	.short	0x0020


	//----- nvinfo : EIATTR_SW_WAR
	.align		4
.L_35:
        /*00a4*/ 	.byte	0x04, 0x36
        /*00a6*/ 	.short	(.L_37 - .L_36)
.L_36:
        /*00a8*/ 	.word	0x00000008
.L_37:


//--------------------- .nv.info._Z12precalculatePKhP18sha1_partial_state --------------------------
	.section	.nv.info._Z12precalculatePKhP18sha1_partial_state,"",@"SHT_CUDA_INFO"
	.sectionflags	@""
	.align	4


	//----- nvinfo : EIATTR_CUDA_API_VERSION
	.align		4
        /*0000*/ 	.byte	0x04, 0x37
        /*0002*/ 	.short	(.L_39 - .L_38)
.L_38:
        /*0004*/ 	.word	0x00000082


	//----- nvinfo : EIATTR_KPARAM_INFO
	.align		4
.L_39:
        /*0008*/ 	.byte	0x04, 0x17
        /*000a*/ 	.short	(.L_41 - .L_40)
.L_40:
        /*000c*/ 	.word	0x00000000
        /*0010*/ 	.short	0x0001
        /*0012*/ 	.short	0x0008
        /*0014*/ 	.byte	0x00, 0xf5, 0x21, 0x00


	//----- nvinfo : EIATTR_KPARAM_INFO
	.align		4
.L_41:
        /*0018*/ 	.byte	0x04, 0x17
        /*001a*/ 	.short	(.L_43 - .L_42)
.L_42:
        /*001c*/ 	.word	0x00000000
        /*0020*/ 	.short	0x0000
        /*0022*/ 	.short	0x0000
        /*0024*/ 	.byte	0x00, 0xf5, 0x21, 0x00


	//----- nvinfo : EIATTR_SPARSE_MMA_MASK
	.align		4
.L_43:
        /*0028*/ 	.byte	0x03, 0x50
        /*002a*/ 	.short	0x0000


	//----- nvinfo : EIATTR_MAXREG_COUNT
	.align		4
        /*002c*/ 	.byte	0x03, 0x1b
        /*002e*/ 	.short	0x00ff


	//----- nvinfo : EIATTR_MERCURY_ISA_VERSION
	.align		4
        /*0030*/ 	.byte	0x03, 0x5f
        /*0032*/ 	.short	0x0101


	//----- nvinfo : EIATTR_VRC_CTA_INIT_COUNT
	.align		4
        /*0034*/ 	.byte	0x02, 0x4a
	.zero		1
	.zero		1


	//----- nvinfo : EIATTR_EXIT_INSTR_OFFSETS
	.align		4
        /*0038*/ 	.byte	0x04, 0x1c
        /*003a*/ 	.short	(.L_45 - .L_44)


	//   ....[0]....
.L_44:
        /*003c*/ 	.word	0x000009b0


	//----- nvinfo : EIATTR_CBANK_PARAM_SIZE
	.align		4
.L_45:
        /*0040*/ 	.byte	0x03, 0x19
        /*0042*/ 	.short	0x0010


	//----- nvinfo : EIATTR_PARAM_CBANK
	.align		4
        /*0044*/ 	.byte	0x04, 0x0a
        /*0046*/ 	.short	(.L_47 - .L_46)
	.align		4
.L_46:
        /*0048*/ 	.word	index@(.nv.constant0._Z12precalculatePKhP18sha1_partial_state)
        /*004c*/ 	.short	0x0380
        /*004e*/ 	.short	0x0010


	//----- nvinfo : EIATTR_SW_WAR
	.align		4
.L_47:
        /*0050*/ 	.byte	0x04, 0x36
        /*0052*/ 	.short	(.L_49 - .L_48)
.L_48:
        /*0054*/ 	.word	0x00000008
.L_49:


//--------------------- .nv.callgraph             --------------------------
	.section	.nv.callgraph,"",@"SHT_CUDA_CALLGRAPH"
	.align	4
	.sectionentsize	8
	.align		4
        /*0000*/ 	.word	0x00000000
	.align		4
        /*0004*/ 	.word	0xffffffff
	.align		4
        /*0008*/ 	.word	index@(_Z5crackPK18sha1_partial_statePKjPKmPj)
	.align		4
        /*000c*/ 	.word	index@(vprintf)
	.align		4
        /*0010*/ 	.word	0x00000000
	.align		4
        /*0014*/ 	.word	0xfffffffe
	.align		4
        /*0018*/ 	.word	0x00000000
	.align		4
        /*001c*/ 	.word	0xfffffffd
	.align		4
        /*0020*/ 	.word	0x00000000
	.align		4
        /*0024*/ 	.word	0xfffffffc


//--------------------- .nv.constant4             --------------------------
	.section	.nv.constant4,"a",@progbits
	.align	8
	.align		8
.nv.constant4:
        /*0000*/ 	.dword	vprintf
	.align		8
        /*0008*/ 	.dword	$str
	.align		8
        /*0010*/ 	.dword	$str$1
	.align		8
        /*0018*/ 	.dword	$str$2
	.align		8
        /*0020*/ 	.dword	$str$3


//--------------------- .text._Z5crackPK18sha1_partial_statePKjPKmPj --------------------------
	.section	.text._Z5crackPK18sha1_partial_statePKjPKmPj,"ax",@progbits
	.align	128
        .global         _Z5crackPK18sha1_partial_statePKjPKmPj
        .type           _Z5crackPK18sha1_partial_statePKjPKmPj,@function
        .size           _Z5crackPK18sha1_partial_statePKjPKmPj,(.L_x_52 - _Z5crackPK18sha1_partial_statePKjPKmPj)
        .other          _Z5crackPK18sha1_partial_statePKjPKmPj,@"STO_CUDA_ENTRY STV_DEFAULT"
_Z5crackPK18sha1_partial_statePKjPKmPj:
.text._Z5crackPK18sha1_partial_statePKjPKmPj:
[----:B------:R-:W0:Y:S08]  /*0000*/  LDC R1, c[0x0][0x37c] ;  /* 0x0000df00ff017b82 */ /* 0x000e300000000800 */
[----:B------:R-:W1:Y:S01]  /*0010*/  LDC.64 R2, c[0x0][0x390] ;  /* 0x0000e400ff027b82 */ /* 0x000e620000000a00 */
[----:B------:R-:W1:Y:S01]  /*0020*/  LDCU.64 UR36, c[0x0][0x358] ;  /* 0x00006b00ff2477ac */ /* 0x000e620008000a00 */
[----:B0-----:R-:W-:Y:S01]  /*0030*/  VIADD R1, R1, 0xfffffe90 ;  /* 0xfffffe9001017836 */ /* 0x001fe20000000000 */
[----:B-1----:R-:W2:Y:S05]  /*0040*/  LDG.E.64 R2, desc[UR36][R2.64] ;  /* 0x0000002402027981 */ /* 0x002eaa000c1e1b00 */
[----:B------:R-:W0:Y:S01]  /*0050*/  S2UR UR4, SR_CTAID.X ;  /* 0x00000000000479c3 */ /* 0x000e220000002500 */
[----:B------:R-:W-:Y:S01]  /*0060*/  IMAD.MOV.U32 R6, RZ, RZ, 0x61 ;  /* 0x00000061ff067424 */ /* 0x000fe200078e00ff */
[----:B------:R-:W-:Y:S01]  /*0070*/  BSSY.RECONVERGENT B0, `(.L_x_0) ;  /* 0x000014c000007945 */ /* 0x000fe20003800200 */
[----:B------:R-:W2:Y:S05]  /*0080*/  S2R R5, SR_TID.X ;  /* 0x0000000000057919 */ /* 0x000eaa0000002100 */
[----:B------:R-:W1:Y:S01]  /*0090*/  LDC R22, c[0x0][0x2fc] ;  /* 0x0000bf00ff167b82 */ /* 0x000e620000000800 */
[----:B------:R-:W0:Y:S07]  /*00a0*/  LDCU UR5, c[0x0][0x360] ;  /* 0x00006c00ff0577ac */ /* 0x000e2e0008000800 */
[----:B------:R-:W3:Y:S01]  /*00b0*/  LDC R0, c[0x0][0x2f8] ;  /* 0x0000be00ff007b82 */ /* 0x000ee20000000800 */
[----:B0-----:R-:W-:-:S06]  /*00c0*/  UIMAD UR4, UR4, UR5, URZ ;  /* 0x00000005040472a4 */ /* 0x001fcc000f8e02ff */
[----:B--2---:R-:W-:-:S04]  /*00d0*/  IADD3 R4, P0, P1, R2, UR4, R5 ;  /* 0x0000000402047c10 */ /* 0x004fc8000f91e005 */
[----:B------:R-:W-:Y:S02]  /*00e0*/  IADD3.X R5, PT, PT, R3, RZ, RZ, P0, P1 ;  /* 0x000000ff03057210 */ /* 0x000fe400007e24ff */
[----:B------:R-:W-:Y:S02]  /*00f0*/  ISETP.NE.U32.AND P0, PT, R4, RZ, PT ;  /* 0x000000ff0400720c */ /* 0x000fe40003f05070 */
[----:B---3--:R-:W-:Y:S02]  /*0100*/  IADD3 R2, P1, PT, R1, R0, RZ ;  /* 0x0000000001027210 */ /* 0x008fe40007f3e0ff */
[----:B------:R-:W-:-:S03]  /*0110*/  ISETP.NE.AND.EX P0, PT, R5, RZ, PT, P0 ;  /* 0x000000ff0500720c */ /* 0x000fc60003f05300 */
[----:B------:R-:W-:Y:S02]  /*0120*/  VIADD R3, R2, 0x14 ;  /* 0x0000001402037836 */ /* 0x000fe40000000000 */
[----:B-1----:R-:W-:Y:S02]  /*0130*/  IMAD.X R22, RZ, RZ, R22, P1 ;  /* 0x000000ffff167224 */ /* 0x002fe400008e0616 */
[----:B------:R-:W-:Y:S02]  /*0140*/  IMAD.IADD R15, R3, 0x1, -R0 ;  /* 0x00000001030f7824 */ /* 0x000fe400078e0a00 */
[----:B------:R-:W-:-:S04]  /*0150*/  IMAD.MOV.U32 R0, RZ, RZ, R3 ;  /* 0x000000ffff007224 */ /* 0x000fc800078e0003 */
[----:B------:R0:W-:Y:S01]  /*0160*/  @!P0 STL.U8 [R15], R6 ;  /* 0x000000060f008387 */ /* 0x0001e20000100000 */
[----:B------:R-:W-:Y:S01]  /*0170*/  @!P0 LOP3.LUT R0, R3, 0x1, RZ, 0xfc, !PT ;  /* 0x0000000103008812 */ /* 0x000fe200078efcff */
[----:B------:R-:W-:Y:S06]  /*0180*/  @!P0 BRA `(.L_x_1) ;  /* 0x0000001000e88947 */ /* 0x000fec0003800000 */
[----:B------:R-:W-:-:S04]  /*0190*/  ISETP.GE.U32.AND P2, PT, R4, 0x45240000, PT ;  /* 0x452400000400780c */ /* 0x000fc80003f46070 */
[----:B------:R-:W-:-:S13]  /*01a0*/  ISETP.GE.U32.AND.EX P2, PT, R5, 0x5c5e, PT, P2 ;  /* 0x00005c5e0500780c */ /* 0x000fda0003f46120 */
[----:B0-----:R-:W-:-:S04]  /*01b0*/  @P2 IMAD.WIDE.U32 R6, R5, -0x5be0c7ad, RZ ;  /* 0xa41f385305062825 */ /* 0x001fc800078e00ff */
[----:B------:R-:W-:-:S04]  /*01c0*/  @P2 IMAD.WIDE.U32 R8, P0, R4, 0x58b040e, R6 ;  /* 0x058b040e04082825 */ /* 0x000fc80007800006 */
[----:B------:R-:W-:-:S04]  /*01d0*/  @P2 IMAD.WIDE.U32 R6, R4, -0x5be0c7ad, RZ ;  /* 0xa41f385304062825 */ /* 0x000fc800078e00ff */
[----:B------:R-:W-:Y:S01]  /*01e0*/  @P2 IMAD.X R11, RZ, RZ, RZ, P0 ;  /* 0x000000ffff0b2224 */ /* 0x000fe200000e06ff */
[----:B------:R-:W-:Y:S01]  /*01f0*/  @P2 IADD3 RZ, P0, PT, R7, R8, RZ ;  /* 0x0000000807ff2210 */ /* 0x000fe20007f1e0ff */
[----:B------:R-:W-:-:S04]  /*0200*/  @P2 IMAD.MOV.U32 R10, RZ, RZ, R9 ;  /* 0x000000ffff0a2224 */ /* 0x000fc800078e0009 */
[----:B------:R-:W-:-:S05]  /*0210*/  @P2 IMAD.HI.U32.X R19, R5, 0x58b040e, R10, P0 ;  /* 0x058b040e05132827 */ /* 0x000fca00000e040a */
[----:B------:R-:W-:-:S05]  /*0220*/  @P2 SHF.R.U32.HI R19, RZ, 0x9, R19 ;  /* 0x00000009ff132819 */ /* 0x000fca0000011613 */
[----:B------:R-:W-:-:S04]  /*0230*/  @P2 IMAD.WIDE.U32 R6, R19, -0x45240000, R4 ;  /* 0xbadc000013062825 */ /* 0x000fc800078e0004 */
[----:B------:R-:W-:Y:S02]  /*0240*/  @P2 IMAD.MOV.U32 R4, RZ, RZ, R6 ;  /* 0x000000ffff042224 */ /* 0x000fe400078e0006 */
[----:B------:R-:W-:Y:S02]  /*0250*/  @P2 IMAD R5, R19, -0x5c5f, R7 ;  /* 0xffffa3a113052824 */ /* 0x000fe400078e0207 */
[----:B------:R-:W0:Y:S01]  /*0260*/  @P2 LDC.64 R6, c[0x4][0x8] ;  /* 0x01000200ff062b82 */ /* 0x000e220000000a00 */
[----:B------:R-:W-:Y:S01]  /*0270*/  ISETP.GE.U32.AND P3, PT, R4, -0x28bf0000, PT ;  /* 0xd74100000400780c */ /* 0x000fe20003f66070 */
[----:B------:R-:W-:-:S03]  /*0280*/  IMAD.WIDE.U32 R10, R5, -0x3ae70515, RZ ;  /* 0xc518faeb050a7825 */ /* 0x000fc600078e00ff */
[----:B------:R-:W-:Y:S01]  /*0290*/  ISETP.GE.U32.AND.EX P3, PT, R5, 0x290, PT, P3 ;  /* 0x000002900500780c */ /* 0x000fe20003f66130 */
[----:B------:R-:W-:-:S04]  /*02a0*/  IMAD.WIDE.U32 R12, P0, R4, 0x31e32483, R10 ;  /* 0x31e32483040c7825 */ /* 0x000fc8000780000a */
[----:B------:R-:W-:-:S04]  /*02b0*/  IMAD.WIDE.U32 R10, R4, -0x3ae70515, RZ ;  /* 0xc518faeb040a7825 */ /* 0x000fc800078e00ff */
[----:B------:R-:W-:Y:S01]  /*02c0*/  IMAD.X R17, RZ, RZ, RZ, P0 ;  /* 0x000000ffff117224 */ /* 0x000fe200000e06ff */
[----:B------:R-:W-:-:S03]  /*02d0*/  IADD3 RZ, P0, PT, R11, R12, RZ ;  /* 0x0000000c0bff7210 */ /* 0x000fc60007f1e0ff */
[----:B------:R-:W1:Y:S01]  /*02e0*/  @P3 LDC.64 R8, c[0x4][0x8] ;  /* 0x01000200ff083b82 */ /* 0x000e620000000a00 */
[----:B------:R-:W-:-:S04]  /*02f0*/  IMAD.MOV.U32 R16, RZ, RZ, R13 ;  /* 0x000000ffff107224 */ /* 0x000fc800078e000d */
[----:B------:R-:W-:Y:S01]  /*0300*/  IMAD.HI.U32.X R11, R5, 0x31e32483, R16, P0 ;  /* 0x31e32483050b7827 */ /* 0x000fe200000e0410 */
[----:B0-----:R-:W-:-:S04]  /*0310*/  @P2 IADD3 R12, P0, PT, R19, R6, RZ ;  /* 0x00000006130c2210 */ /* 0x001fc80007f1e0ff */
[----:B------:R-:W-:Y:S01]  /*0320*/  SHF.R.U32.HI R11, RZ, 0x7, R11 ;  /* 0x00000007ff0b7819 */ /* 0x000fe2000001160b */
[----:B------:R-:W-:-:S05]  /*0330*/  @P2 IMAD.X R13, RZ, RZ, R7, P0 ;  /* 0x000000ffff0d2224 */ /* 0x000fca00000e0607 */
[----:B------:R-:W2:Y:S01]  /*0340*/  @P2 LDG.E.U8.CONSTANT R10, desc[UR36][R12.64] ;  /* 0x000000240c0a2981 */ /* 0x000ea2000c1e9100 */
[----:B-1----:R-:W-:-:S05]  /*0350*/  @P3 IADD3 R16, P1, PT, R11, R8, RZ ;  /* 0x000000080b103210 */ /* 0x002fca0007f3e0ff */
[----:B------:R-:W-:-:S05]  /*0360*/  @P3 IMAD.X R17, RZ, RZ, R9, P1 ;  /* 0x000000ffff113224 */ /* 0x000fca00008e0609 */
[----:B------:R0:W3:Y:S01]  /*0370*/  @P3 LDG.E.U8.CONSTANT R7, desc[UR36][R16.64] ;  /* 0x0000002410073981 */ /* 0x0000e2000c1e9100 */
[----:B------:R-:W-:-:S04]  /*0380*/  @P3 IMAD.WIDE.U32 R8, R11, 0x28bf0000, R4 ;  /* 0x28bf00000b083825 */ /* 0x000fc800078e0004 */
[----:B------:R-:W-:Y:S02]  /*0390*/  @P3 IMAD R5, R11, -0x291, R9 ;  /* 0xfffffd6f0b053824 */ /* 0x000fe400078e0209 */
[----:B------:R-:W-:-:S03]  /*03a0*/  @P3 IMAD.MOV.U32 R4, RZ, RZ, R8 ;  /* 0x000000ffff043224 */ /* 0x000fc600078e0008 */
[--C-:B------:R-:W-:Y:S02]  /*03b0*/  SHF.R.U32.HI R21, RZ, 0xe, R5.reuse ;  /* 0x0000000eff157819 */ /* 0x100fe40000011605 */
[----:B------:R-:W-:-:S03]  /*03c0*/  SHF.R.U64 R19, R4, 0xe, R5 ;  /* 0x0000000e04137819 */ /* 0x000fc60000001205 */
[----:B------:R-:W-:Y:S01]  /*03d0*/  IMAD.WIDE.U32 R8, R21, 0x48a1ede1, RZ ;  /* 0x48a1ede115087825 */ /* 0x000fe200078e00ff */
[----:B------:R-:W-:-:S03]  /*03e0*/  LOP3.LUT R14, R0, 0x1, RZ, 0xfc, !PT ;  /* 0x00000001000e7812 */ /* 0x000fc600078efcff */
[----:B0-----:R-:W-:-:S04]  /*03f0*/  IMAD.WIDE.U32 R16, R19, 0x48a1ede1, RZ ;  /* 0x48a1ede113107825 */ /* 0x001fc800078e00ff */
[----:B------:R-:W-:-:S04]  /*0400*/  IMAD.WIDE.U32 R8, P0, R19, 0x1c0fc, R8 ;  /* 0x0001c0fc13087825 */ /* 0x000fc80007800008 */
[----:B------:R-:W-:Y:S02]  /*0410*/  IMAD.MOV.U32 R6, RZ, RZ, R15 ;  /* 0x000000ffff067224 */ /* 0x000fe400078e000f */
[----:B------:R-:W-:Y:S02]  /*0420*/  @P2 VIADD R6, R15, 0x1 ;  /* 0x000000010f062836 */ /* 0x000fe40000000000 */
[----:B------:R-:W-:Y:S01]  /*0430*/  IMAD.X R13, RZ, RZ, RZ, P0 ;  /* 0x000000ffff0d7224 */ /* 0x000fe200000e06ff */
[----:B------:R-:W-:Y:S01]  /*0440*/  IADD3 RZ, P0, PT, R17, R8, RZ ;  /* 0x0000000811ff7210 */ /* 0x000fe20007f1e0ff */
[----:B------:R-:W-:Y:S01]  /*0450*/  @P2 IMAD.MOV.U32 R0, RZ, RZ, R14 ;  /* 0x000000ffff002224 */ /* 0x000fe200078e000e */
[----:B------:R-:W-:Y:S01]  /*0460*/  ISETP.GE.U32.AND P1, PT, R4, 0x3ede4000, PT ;  /* 0x3ede40000400780c */ /* 0x000fe20003f26070 */
[----:B------:R-:W-:Y:S01]  /*0470*/  IMAD.MOV.U32 R12, RZ, RZ, R9 ;  /* 0x000000ffff0c7224 */ /* 0x000fe200078e0009 */
[----:B------:R-:W-:Y:S01]  /*0480*/  BSSY.RECONVERGENT B1, `(.L_x_2) ;  /* 0x0000016000017945 */ /* 0x000fe20003800200 */
[----:B------:R-:W-:-:S02]  /*0490*/  @P3 VIADD R8, R6, 0x1 ;  /* 0x0000000106083836 */ /* 0x000fc40000000000 */
[----:B------:R-:W-:Y:S01]  /*04a0*/  @P2 VIADD R14, R2, 0x16 ;  /* 0x00000016020e2836 */ /* 0x000fe20000000000 */
[----:B------:R-:W-:Y:S01]  /*04b0*/  ISETP.GE.U32.AND.EX P1, PT, R5, 0x12, PT, P1 ;  /* 0x000000120500780c */ /* 0x000fe20003f26110 */
[----:B------:R-:W-:Y:S01]  /*04c0*/  IMAD.WIDE.U32.X R12, R21, 0x1c0fc, R12, P0 ;  /* 0x0001c0fc150c7825 */ /* 0x000fe200000e040c */
[----:B------:R-:W-:-:S03]  /*04d0*/  @P3 PLOP3.LUT P0, PT, PT, PT, PT, 0x80, 0x8 ;  /* 0x000000000008381c */ /* 0x000fc60003f0f070 */
[----:B------:R-:W-:Y:S01]  /*04e0*/  @P3 IMAD.MOV.U32 R0, RZ, RZ, R14 ;  /* 0x000000ffff003224 */ /* 0x000fe200078e000e */
[----:B--2---:R-:W-:Y:S04]  /*04f0*/  @P2 STL.U8 [R15], R10 ;  /* 0x0000000a0f002387 */ /* 0x004fe80000100000 */
[----:B---3--:R0:W-:Y:S02]  /*0500*/  @P3 STL.U8 [R6], R7 ;  /* 0x0000000706003387 */ /* 0x0081e40000100000 */
[----:B0-----:R-:W-:Y:S01]  /*0510*/  @P3 IMAD.MOV.U32 R6, RZ, RZ, R8 ;  /* 0x000000ffff063224 */ /* 0x001fe200078e0008 */
[----:B------:R-:W-:Y:S06]  /*0520*/  @P3 BRA `(.L_x_3) ;  /* 0x00000000002c3947 */ /* 0x000fec0003800000 */
[----:B------:R-:W-:Y:S01]  /*0530*/  PLOP3.LUT P0, PT, PT, PT, PT, 0x8, 0x80 ;  /* 0x000000000080781c */ /* 0x000fe20003f0e170 */
[----:B------:R-:W-:-:S12]  /*0540*/  @!P2 BRA `(.L_x_3) ;  /* 0x000000000024a947 */ /* 0x000fd80003800000 */
[----:B------:R-:W0:Y:S02]  /*0550*/  LDCU.64 UR4, c[0x4][0x8] ;  /* 0x01000100ff0477ac */ /* 0x000e240008000a00 */
[----:B0-----:R-:W-:-:S05]  /*0560*/  IADD3 R8, P0, PT, R11, UR4, RZ ;  /* 0x000000040b087c10 */ /* 0x001fca000ff1e0ff */
[----:B------:R-:W-:-:S06]  /*0570*/  IMAD.X R9, RZ, RZ, UR5, P0 ;  /* 0x00000005ff097e24 */ /* 0x000fcc00080e06ff */
[----:B------:R-:W2:Y:S01]  /*0580*/  LDG.E.U8.CONSTANT R9, desc[UR36][R8.64] ;  /* 0x0000002408097981 */ /* 0x000ea2000c1e9100 */
[----:B------:R-:W-:Y:S01]  /*0590*/  VIADD R7, R6, 0x1 ;  /* 0x0000000106077836 */ /* 0x000fe20000000000 */
[----:B------:R-:W-:Y:S01]  /*05a0*/  PLOP3.LUT P0, PT, PT, PT, PT, 0x80, 0x8 ;  /* 0x000000000008781c */ /* 0x000fe20003f0f070 */
[----:B------:R-:W-:Y:S01]  /*05b0*/  IMAD.MOV.U32 R0, RZ, RZ, R14 ;  /* 0x000000ffff007224 */ /* 0x000fe200078e000e */
[----:B--2---:R0:W-:Y:S02]  /*05c0*/  STL.U8 [R6], R9 ;  /* 0x0000000906007387 */ /* 0x0041e40000100000 */
[----:B0-----:R-:W-:-:S09]  /*05d0*/  IMAD.MOV.U32 R6, RZ, RZ, R7 ;  /* 0x000000ffff067224 */ /* 0x001fd200078e0007 */
.L_x_3:
[----:B------:R-:W-:Y:S05]  /*05e0*/  BSYNC.RECONVERGENT B1 ;  /* 0x0000000000017941 */ /* 0x000fea0003800200 */
.L_x_2:
[----:B------:R-:W-:Y:S01]  /*05f0*/  BSSY.RECONVERGENT B1, `(.L_x_4) ;  /* 0x000001d000017945 */ /* 0x000fe20003800200 */
[--C-:B------:R-:W-:Y:S02]  /*0600*/  SHF.R.U64 R10, R12, 0x7, R13.reuse ;  /* 0x000000070c0a7819 */ /* 0x100fe4000000120d */
[----:B------:R-:W-:Y:S01]  /*0610*/  SHF.R.U32.HI R7, RZ, 0x7, R13 ;  /* 0x00000007ff077819 */ /* 0x000fe2000001160d */
[----:B------:R-:W-:Y:S06]  /*0620*/  @!P1 BRA `(.L_x_5) ;  /* 0x0000000000389947 */ /* 0x000fec0003800000 */
[----:B------:R-:W0:Y:S02]  /*0630*/  LDCU.64 UR4, c[0x4][0x8] ;  /* 0x01000100ff0477ac */ /* 0x000e240008000a00 */
[----:B0-----:R-:W-:-:S04]  /*0640*/  IADD3 R8, P0, PT, R10, UR4, RZ ;  /* 0x000000040a087c10 */ /* 0x001fc8000ff1e0ff */
[----:B------:R-:W-:-:S06]  /*0650*/  IADD3.X R9, PT, PT, R7, UR5, RZ, P0, !PT ;  /* 0x0000000507097c10 */ /* 0x000fcc00087fe4ff */
[----:B------:R-:W2:Y:S01]  /*0660*/  LDG.E.U8.CONSTANT R9, desc[UR36][R8.64] ;  /* 0x0000002408097981 */ /* 0x000ea2000c1e9100 */
[----:B------:R-:W-:Y:S01]  /*0670*/  IMAD R7, R7, -0x3ede4000, RZ ;  /* 0xc121c00007077824 */ /* 0x000fe200078e02ff */
[----:B------:R-:W-:Y:S01]  /*0680*/  PLOP3.LUT P1, PT, PT, PT, PT, 0x80, 0x8 ;  /* 0x000000000008781c */ /* 0x000fe20003f2f070 */
[----:B------:R-:W-:-:S04]  /*0690*/  IMAD.WIDE.U32 R4, R10, -0x3ede4000, R4 ;  /* 0xc121c0000a047825 */ /* 0x000fc800078e0004 */
[----:B------:R-:W-:Y:S02]  /*06a0*/  IMAD R7, R10, -0x13, R7 ;  /* 0xffffffed0a077824 */ /* 0x000fe400078e0207 */
[----:B------:R-:W-:Y:S02]  /*06b0*/  VIADD R10, R6, 0x1 ;  /* 0x00000001060a7836 */ /* 0x000fe40000000000 */
[----:B------:R-:W-:Y:S02]  /*06c0*/  IMAD.IADD R5, R5, 0x1, R7 ;  /* 0x0000000105057824 */ /* 0x000fe400078e0207 */
[----:B------:R-:W-:Y:S01]  /*06d0*/  VIADD R0, R0, 0x1 ;  /* 0x0000000100007836 */ /* 0x000fe20000000000 */
[----:B--2---:R0:W-:Y:S02]  /*06e0*/  STL.U8 [R6], R9 ;  /* 0x0000000906007387 */ /* 0x0041e40000100000 */
[----:B0-----:R-:W-:Y:S01]  /*06f0*/  IMAD.MOV.U32 R6, RZ, RZ, R10 ;  /* 0x000000ffff067224 */ /* 0x001fe200078e000a */
[----:B------:R-:W-:Y:S06]  /*0700*/  BRA `(.L_x_6) ;  /* 0x00000000002c7947 */ /* 0x000fec0003800000 */
.L_x_5:
[----:B------:R-:W-:Y:S01]  /*0710*/  PLOP3.LUT P1, PT, PT, PT, PT, 0x8, 0x80 ;  /* 0x000000000080781c */ /* 0x000fe20003f2e170 */
[----:B------:R-:W-:-:S12]  /*0720*/  @!P0 BRA `(.L_x_6) ;  /* 0x0000000000248947 */ /* 0x000fd80003800000 */
[----:B------:R-:W0:Y:S02]  /*0730*/  LDCU.64 UR4, c[0x4][0x8] ;  /* 0x01000100ff0477ac */ /* 0x000e240008000a00 */
[----:B0-----:R-:W-:-:S04]  /*0740*/  IADD3 R8, P0, PT, R10, UR4, RZ ;  /* 0x000000040a087c10 */ /* 0x001fc8000ff1e0ff */
[----:B------:R-:W-:-:S06]  /*0750*/  IADD3.X R9, PT, PT, R7, UR5, RZ, P0, !PT ;  /* 0x0000000507097c10 */ /* 0x000fcc00087fe4ff */
[----:B------:R-:W2:Y:S01]  /*0760*/  LDG.E.U8.CONSTANT R9, desc[UR36][R8.64] ;  /* 0x0000002408097981 */ /* 0x000ea2000c1e9100 */
[----:B------:R-:W-:Y:S01]  /*0770*/  VIADD R7, R6, 0x1 ;  /* 0x0000000106077836 */ /* 0x000fe20000000000 */
[----:B------:R-:W-:Y:S01]  /*0780*/  PLOP3.LUT P1, PT, PT, PT, PT, 0x80, 0x8 ;  /* 0x000000000008781c */ /* 0x000fe20003f2f070 */
[----:B------:R-:W-:Y:S01]  /*0790*/  VIADD R0, R0, 0x1 ;  /* 0x0000000100007836 */ /* 0x000fe20000000000 */
[----:B--2---:R0:W-:Y:S02]  /*07a0*/  STL.U8 [R6], R9 ;  /* 0x0000000906007387 */ /* 0x0041e40000100000 */
[----:B0-----:R-:W-:-:S09]  /*07b0*/  IMAD.MOV.U32 R6, RZ, RZ, R7 ;  /* 0x000000ffff067224 */ /* 0x001fd200078e0007 */
.L_x_6:
[----:B------:R-:W-:Y:S05]  /*07c0*/  BSYNC.RECONVERGENT B1 ;  /* 0x0000000000017941 */ /* 0x000fea0003800200 */
.L_x_4:
[C---:B------:R-:W-:Y:S01]  /*07d0*/  IMAD.WIDE.U32 R8, R5.reuse, -0x7518c4dd, RZ ;  /* 0x8ae73b2305087825 */ /* 0x040fe200078e00ff */
[C---:B------:R-:W-:Y:S01]  /*07e0*/  ISETP.GE.U32.AND P0, PT, R4.reuse, -0x7e40f000, PT ;  /* 0x81bf10000400780c */ /* 0x040fe20003f06070 */
[----:B------:R-:W-:Y:S03]  /*07f0*/  BSSY.RECONVERGENT B1, `(.L_x_7) ;  /* 0x0000023000017945 */ /* 0x000fe60003800200 */
[----:B------:R-:W-:Y:S01]  /*0800*/  ISETP.GE.U32.AND.EX P0, PT, R5, RZ, PT, P0 ;  /* 0x000000ff0500720c */ /* 0x000fe20003f06100 */
[----:B------:R-:W-:-:S04]  /*0810*/  IMAD.WIDE.U32 R10, P2, R4, 0x7e46f46d, R8 ;  /* 0x7e46f46d040a7825 */ /* 0x000fc80007840008 */
[----:B------:R-:W-:-:S04]  /*0820*/  IMAD.WIDE.U32 R8, R4, -0x7518c4dd, RZ ;  /* 0x8ae73b2304087825 */ /* 0x000fc800078e00ff */
[----:B------:R-:W-:Y:S01]  /*0830*/  IMAD.X R13, RZ, RZ, RZ, P2 ;  /* 0x000000ffff0d7224 */ /* 0x000fe200010e06ff */
[----:B------:R-:W-:Y:S01]  /*0840*/  IADD3 RZ, P2, PT, R9, R10, RZ ;  /* 0x0000000a09ff7210 */ /* 0x000fe20007f5e0ff */
[----:B------:R-:W-:-:S04]  /*0850*/  IMAD.MOV.U32 R12, RZ, RZ, R11 ;  /* 0x000000ffff0c7224 */ /* 0x000fc800078e000b */
[----:B------:R-:W-:-:S05]  /*0860*/  IMAD.WIDE.U32.X R8, R5, 0x7e46f46d, R12, P2 ;  /* 0x7e46f46d05087825 */ /* 0x000fca00010e040c */
[--C-:B------:R-:W-:Y:S02]  /*0870*/  SHF.R.U64 R11, R8, 0x1e, R9.reuse ;  /* 0x0000001e080b7819 */ /* 0x100fe40000001209 */
[----:B------:R-:W-:Y:S01]  /*0880*/  SHF.R.U32.HI R7, RZ, 0x1e, R9 ;  /* 0x0000001eff077819 */ /* 0x000fe20000011609 */
[----:B------:R-:W-:Y:S06]  /*0890*/  @!P0 BRA `(.L_x_8) ;  /* 0x0000000000348947 */ /* 0x000fec0003800000 */
[----:B------:R-:W0:Y:S02]  /*08a0*/  LDCU.64 UR4, c[0x4][0x8] ;  /* 0x01000100ff0477ac */ /* 0x000e240008000a00 */
[----:B0-----:R-:W-:-:S04]  /*08b0*/  IADD3 R8, P0, PT, R11, UR4, RZ ;  /* 0x000000040b087c10 */ /* 0x001fc8000ff1e0ff */
[----:B------:R-:W-:-:S06]  /*08c0*/  IADD3.X R9, PT, PT, R7, UR5, RZ, P0, !PT ;  /* 0x0000000507097c10 */ /* 0x000fcc00087fe4ff */
[----:B------:R-:W2:Y:S01]  /*08d0*/  LDG.E.U8.CONSTANT R9, desc[UR36][R8.64] ;  /* 0x0000002408097981 */ /* 0x000ea2000c1e9100 */
[----:B------:R-:W-:Y:S01]  /*08e0*/  IMAD R7, R7, 0x7e40f000, RZ ;  /* 0x7e40f00007077824 */ /* 0x000fe200078e02ff */
[----:B------:R-:W-:Y:S01]  /*08f0*/  PLOP3.LUT P0, PT, PT, PT, PT, 0x80, 0x8 ;  /* 0x000000000008781c */ /* 0x000fe20003f0f070 */
[----:B------:R-:W-:-:S04]  /*0900*/  IMAD.WIDE.U32 R4, R11, 0x7e40f000, R4 ;  /* 0x7e40f0000b047825 */ /* 0x000fc800078e0004 */
[----:B------:R-:W-:Y:S01]  /*0910*/  VIADD R10, R6, 0x1 ;  /* 0x00000001060a7836 */ /* 0x000fe20000000000 */
[----:B------:R-:W-:Y:S01]  /*0920*/  IADD3 R5, PT, PT, R5, -R11, R7 ;  /* 0x8000000b05057210 */ /* 0x000fe20007ffe007 */
[----:B------:R-:W-:Y:S01]  /*0930*/  VIADD R0, R0, 0x1 ;  /* 0x0000000100007836 */ /* 0x000fe20000000000 */
[----:B--2---:R0:W-:Y:S02]  /*0940*/  STL.U8 [R6], R9 ;  /* 0x0000000906007387 */ /* 0x0041e40000100000 */
[----:B0-----:R-:W-:Y:S01]  /*0950*/  IMAD.MOV.U32 R6, RZ, RZ, R10 ;  /* 0x000000ffff067224 */ /* 0x001fe200078e000a */
[----:B------:R-:W-:Y:S06]  /*0960*/  BRA `(.L_x_9) ;  /* 0x00000000002c7947 */ /* 0x000fec0003800000 */
.L_x_8:
        /* <DEDUP_REMOVED lines=11> */
.L_x_9:
[----:B------:R-:W-:Y:S05]  /*0a20*/  BSYNC.RECONVERGENT B1 ;  /* 0x0000000000017941 */ /* 0x000fea0003800200 */
.L_x_7:
[----:B------:R-:W-:Y:S01]  /*0a30*/  ISETP.GE.U32.AND P1, PT, R4, 0x39aa400, PT ;  /* 0x039aa4000400780c */ /* 0x000fe20003f26070 */
[----:B------:R-:W-:Y:S01]  /*0a40*/  BSSY.RECONVERGENT B1, `(.L_x_10) ;  /* 0x000001d000017945 */ /* 0x000fe20003800200 */
[----:B------:R-:W-:Y:S02]  /*0a50*/  SHF.R.U32.HI R7, RZ, 0xa, R4 ;  /* 0x0000000aff077819 */ /* 0x000fe40000011604 */
[----:B------:R-:W-:-:S03]  /*0a60*/  ISETP.GE.U32.AND.EX P1, PT, R5, RZ, PT, P1 ;  /* 0x000000ff0500720c */ /* 0x000fc60003f26110 */
[----:B------:R-:W-:-:S05]  /*0a70*/  IMAD.HI.U32 R7, R7, 0x2383f5, RZ ;  /* 0x002383f507077827 */ /* 0x000fca00078e00ff */
[----:B------:R-:W-:-:S05]  /*0a80*/  SHF.R.U32.HI R7, RZ, 0x5, R7 ;  /* 0x00000005ff077819 */ /* 0x000fca0000011607 */
[----:B------:R-:W-:Y:S05]  /*0a90*/  @!P1 BRA `(.L_x_11) ;  /* 0x0000000000309947 */ /* 0x000fea0003800000 */
[----:B------:R-:W0:Y:S02]  /*0aa0*/  LDCU.64 UR4, c[0x4][0x8] ;  /* 0x01000100ff0477ac */ /* 0x000e240008000a00 */
[----:B0-----:R-:W-:-:S05]  /*0ab0*/  IADD3 R8, P0, PT, R7, UR4, RZ ;  /* 0x0000000407087c10 */ /* 0x001fca000ff1e0ff */
[----:B------:R-:W-:-:S06]  /*0ac0*/  IMAD.X R9, RZ, RZ, UR5, P0 ;  /* 0x00000005ff097e24 */ /* 0x000fcc00080e06ff */
[----:B------:R-:W2:Y:S01]  /*0ad0*/  LDG.E.U8.CONSTANT R9, desc[UR36][R8.64] ;  /* 0x0000002408097981 */ /* 0x000ea2000c1e9100 */
[----:B------:R-:W-:Y:S01]  /*0ae0*/  VIADD R10, R6, 0x1 ;  /* 0x00000001060a7836 */ /* 0x000fe20000000000 */
[----:B------:R-:W-:Y:S01]  /*0af0*/  PLOP3.LUT P1, PT, PT, PT, PT, 0x80, 0x8 ;  /* 0x000000000008781c */ /* 0x000fe20003f2f070 */
[----:B------:R-:W-:Y:S02]  /*0b00*/  IMAD R4, R7, -0x39aa400, R4 ;  /* 0xfc655c0007047824 */ /* 0x000fe400078e0204 */
[----:B------:R-:W-:Y:S02]  /*0b10*/  VIADD R0, R0, 0x1 ;  /* 0x0000000100007836 */ /* 0x000fe40000000000 */
[----:B------:R-:W-:Y:S01]  /*0b20*/  IMAD.MOV.U32 R5, RZ, RZ, RZ ;  /* 0x000000ffff057224 */ /* 0x000fe200078e00ff */
[----:B--2---:R0:W-:Y:S02]  /*0b30*/  STL.U8 [R6], R9 ;  /* 0x0000000906007387 */ /* 0x0041e40000100000 */
[----:B0-----:R-:W-:Y:S01]  /*0b40*/  IMAD.MOV.U32 R6, RZ, RZ, R10 ;  /* 0x000000ffff067224 */ /* 0x001fe200078e000a */
[----:B------:R-:W-:Y:S06]  /*0b50*/  BRA `(.L_x_12) ;  /* 0x00000000002c7947 */ /* 0x000fec0003800000 */
.L_x_11:
        /* <DEDUP_REMOVED lines=8> */
[----:B------:R-:W-:Y:S01]  /*0be0*/  VIADD R0, R0, 0x1 ;  /* 0x0000000100007836 */ /* 0x000fe20000000000 */
[----:B--2---:R0:W-:Y:S02]  /*0bf0*/  STL.U8 [R6], R9 ;  /* 0x0000000906007387 */ /* 0x0041e40000100000 */
[----:B0-----:R-:W-:-:S09]  /*0c00*/  IMAD.MOV.U32 R6, RZ, RZ, R7 ;  /* 0x000000ffff067224 */ /* 0x001fd200078e0007 */
.L_x_12:
[----:B------:R-:W-:Y:S05]  /*0c10*/  BSYNC.RECONVERGENT B1 ;  /* 0x0000000000017941 */ /* 0x000fea0003800200 */
.L_x_10:
[C---:B------:R-:W-:Y:S01]  /*0c20*/  ISETP.GE.U32.AND P0, PT, R4.reuse, 0x19a100, PT ;  /* 0x0019a1000400780c */ /* 0x040fe20003f06070 */
[----:B------:R-:W-:Y:S01]  /*0c30*/  IMAD.HI.U32 R7, R4, -0x602e32a5, RZ ;  /* 0x9fd1cd5b04077827 */ /* 0x000fe200078e00ff */
[----:B------:R-:W-:Y:S02]  /*0c40*/  BSSY.RECONVERGENT B1, `(.L_x_13) ;  /* 0x000001b000017945 */ /* 0x000fe40003800200 */
[----:B------:R-:W-:Y:S02]  /*0c50*/  ISETP.GE.U32.AND.EX P0, PT, R5, RZ, PT, P0 ;  /* 0x000000ff0500720c */ /* 0x000fe40003f06100 */
[----:B------:R-:W-:-:S11]  /*0c60*/  SHF.R.U32.HI R7, RZ, 0x14, R7 ;  /* 0x00000014ff077819 */ /* 0x000fd60000011607 */
        /* <DEDUP_REMOVED lines=13> */
.L_x_14:
        /* <DEDUP_REMOVED lines=11> */
.L_x_15:
[----:B------:R-:W-:Y:S05]  /*0df0*/  BSYNC.RECONVERGENT B1 ;  /* 0x0000000000017941 */ /* 0x000fea0003800200 */
.L_x_13:
[C---:B------:R-:W-:Y:S01]  /*0e00*/  ISETP.GE.U32.AND P1, PT, R4.reuse, 0xb640, PT ;  /* 0x0000b6400400780c */ /* 0x040fe20003f26070 */
[----:B------:R-:W-:Y:S01]  /*0e10*/  IMAD.HI.U32 R7, R4, 0x59e60383, RZ ;  /* 0x59e6038304077827 */ /* 0x000fe200078e00ff */
        /* <DEDUP_REMOVED lines=16> */
.L_x_17:
        /* <DEDUP_REMOVED lines=11> */
.L_x_18:
[----:B------:R-:W-:Y:S05]  /*0fd0*/  BSYNC.RECONVERGENT B1 ;  /* 0x0000000000017941 */ /* 0x000fea0003800200 */
.L_x_16:
[C---:B------:R-:W-:Y:S01]  /*0fe0*/  ISETP.GE.U32.AND P0, PT, R4.reuse, 0x510, PT ;  /* 0x000005100400780c */ /* 0x040fe20003f06070 */
[----:B------:R-:W-:Y:S01]  /*0ff0*/  BSSY.RECONVERGENT B1, `(.L_x_19) ;  /* 0x0000022000017945 */ /* 0x000fe20003800200 */
[----:B------:R-:W-:Y:S02]  /*1000*/  LOP3.LUT R7, R4, 0xffff, RZ, 0xc0, !PT ;  /* 0x0000ffff04077812 */ /* 0x000fe400078ec0ff */
[----:B------:R-:W-:-:S03]  /*1010*/  ISETP.GE.U32.AND.EX P0, PT, R5, RZ, PT, P0 ;  /* 0x000000ff0500720c */ /* 0x000fc60003f06100 */
[----:B------:R-:W-:-:S05]  /*1020*/  IMAD R7, R7, 0x6523, RZ ;  /* 0x0000652307077824 */ /* 0x000fca00078e02ff */
[----:B------:R-:W-:-:S05]  /*1030*/  SHF.R.U32.HI R7, RZ, 0x19, R7 ;  /* 0x00000019ff077819 */ /* 0x000fca0000011607 */
[----:B------:R-:W-:Y:S05]  /*1040*/  @!P0 BRA `(.L_x_20) ;  /* 0x0000000000448947 */ /* 0x000fea0003800000 */
[----:B------:R-:W0:Y:S02]  /*1050*/  LDCU.64 UR4, c[0x4][0x8] ;  /* 0x01000100ff0477ac */ /* 0x000e240008000a00 */
[----:B0-----:R-:W-:-:S05]  /*1060*/  IADD3 R8, P0, PT, R7, UR4, RZ ;  /* 0x0000000407087c10 */ /* 0x001fca000ff1e0ff */
[----:B------:R-:W-:-:S06]  /*1070*/  IMAD.X R9, RZ, RZ, UR5, P0 ;  /* 0x00000005ff097e24 */ /* 0x000fcc00080e06ff */
[----:B------:R-:W2:Y:S01]  /*1080*/  LDG.E.U8.CONSTANT R9, desc[UR36][R8.64] ;  /* 0x0000002408097981 */ /* 0x000ea2000c1e9100 */
[----:B------:R-:W-:Y:S01]  /*1090*/  PRMT R5, R7, 0x9910, RZ ;  /* 0x0000991007057816 */ /* 0x000fe200000000ff */
[----:B------:R-:W-:Y:S01]  /*10a0*/  VIADD R7, R6, 0x1 ;  /* 0x0000000106077836 */ /* 0x000fe20000000000 */
[----:B------:R-:W-:Y:S01]  /*10b0*/  PLOP3.LUT P0, PT, PT, PT, PT, 0x80, 0x8 ;  /* 0x000000000008781c */ /* 0x000fe20003f0f070 */
[----:B------:R-:W-:Y:S02]  /*10c0*/  VIADD R0, R0, 0x1 ;  /* 0x0000000100007836 */ /* 0x000fe40000000000 */
[----:B------:R-:W-:-:S04]  /*10d0*/  IMAD R5, R5, 0x510, RZ ;  /* 0x0000051005057824 */ /* 0x000fc800078e02ff */
[----:B------:R-:W-:-:S05]  /*10e0*/  IMAD.MOV R5, RZ, RZ, -R5 ;  /* 0x000000ffff057224 */ /* 0x000fca00078e0a05 */
[----:B------:R-:W-:-:S05]  /*10f0*/  PRMT R5, R5, 0x7710, RZ ;  /* 0x0000771005057816 */ /* 0x000fca00000000ff */
[----:B------:R-:W-:Y:S02]  /*1100*/  IMAD.IADD R4, R4, 0x1, R5 ;  /* 0x0000000104047824 */ /* 0x000fe400078e0205 */
[----:B------:R-:W-:-:S03]  /*1110*/  IMAD.MOV.U32 R5, RZ, RZ, RZ ;  /* 0x000000ffff057224 */ /* 0x000fc600078e00ff */
[----:B------:R-:W-:Y:S01]  /*1120*/  LOP3.LUT R4, R4, 0xffff, RZ, 0xc0, !PT ;  /* 0x0000ffff04047812 */ /* 0x000fe200078ec0ff */
[----:B--2---:R0:W-:Y:S02]  /*1130*/  STL.U8 [R6], R9 ;  /* 0x0000000906007387 */ /* 0x0041e40000100000 */
[----:B0-----:R-:W-:Y:S01]  /*1140*/  IMAD.MOV.U32 R6, RZ, RZ, R7 ;  /* 0x000000ffff067224 */ /* 0x001fe200078e0007 */
[----:B------:R-:W-:Y:S06]  /*1150*/  BRA `(.L_x_21) ;  /* 0x00000000002c7947 */ /* 0x000fec0003800000 */
.L_x_20:
        /* <DEDUP_REMOVED lines=11> */
.L_x_21:
[----:B------:R-:W-:Y:S05]  /*1210*/  BSYNC.RECONVERGENT B1 ;  /* 0x0000000000017941 */ /* 0x000fea0003800200 */
.L_x_19:
        /* <DEDUP_REMOVED lines=24> */
.L_x_23:
        /* <DEDUP_REMOVED lines=11> */
.L_x_24:
[----:B------:R-:W-:Y:S05]  /*1450*/  BSYNC.RECONVERGENT B1 ;  /* 0x0000000000017941 */ /* 0x000fea0003800200 */
.L_x_22:
[----:B------:R-:W-:-:S04]  /*1460*/  ISETP.NE.U32.AND P0, PT, R4, RZ, PT ;  /* 0x000000ff0400720c */ /* 0x000fc80003f05070 */
[----:B------:R-:W-:-:S13]  /*1470*/  ISETP.NE.AND.EX P0, PT, R5, RZ, PT, P0 ;  /* 0x000000ff0500720c */ /* 0x000fda0003f05300 */
[----:B------:R-:W-:Y:S05]  /*1480*/  @!P0 BRA `(.L_x_25) ;  /* 0x00000000001c8947 */ /* 0x000fea0003800000 */
[----:B------:R-:W0:Y:S02]  /*1490*/  LDCU.64 UR4, c[0x4][0x8] ;  /* 0x01000100ff0477ac */ /* 0x000e240008000a00 */
[----:B0-----:R-:W-:-:S04]  /*14a0*/  IADD3 R4, P0, PT, R4, UR4, RZ ;  /* 0x0000000404047c10 */ /* 0x001fc8000ff1e0ff */
[----:B------:R-:W-:-:S06]  /*14b0*/  IADD3.X R5, PT, PT, R5, UR5, RZ, P0, !PT ;  /* 0x0000000505057c10 */ /* 0x000fcc00087fe4ff */
[----:B------:R-:W2:Y:S01]  /*14c0*/  LDG.E.U8.CONSTANT R5, desc[UR36][R4.64] ;  /* 0x0000002404057981 */ /* 0x000ea2000c1e9100 */
[----:B------:R-:W-:-:S03]  /*14d0*/  VIADD R0, R0, 0x1 ;  /* 0x0000000100007836 */ /* 0x000fc60000000000 */
[----:B--2---:R2:W-:Y:S01]  /*14e0*/  STL.U8 [R6], R5 ;  /* 0x0000000506007387 */ /* 0x0045e20000100000 */
[----:B------:R-:W-:Y:S05]  /*14f0*/  BRA `(.L_x_1) ;  /* 0x00000000000c7947 */ /* 0x000fea0003800000 */
.L_x_25:
[----:B------:R-:W-:Y:S02]  /*1500*/  IMAD.MOV.U32 R4, RZ, RZ, 0x61 ;  /* 0x00000061ff047424 */ /* 0x000fe400078e00ff */
[----:B------:R-:W-:-:S03]  /*1510*/  @P1 VIADD R0, R0, 0x1 ;  /* 0x0000000100001836 */ /* 0x000fc60000000000 */
[----:B------:R1:W-:Y:S04]  /*1520*/  @P1 STL.U8 [R6], R4 ;  /* 0x0000000406001387 */ /* 0x0003e80000100000 */
.L_x_1:
[----:B------:R-:W-:Y:S05]  /*1530*/  BSYNC.RECONVERGENT B0 ;  /* 0x0000000000007941 */ /* 0x000fea0003800200 */
.L_x_0:
[----:B-1----:R-:W-:Y:S02]  /*1540*/  IMAD.MOV.U32 R4, RZ, RZ, 0x80 ;  /* 0x00000080ff047424 */ /* 0x002fe400078e00ff */
[--C-:B------:R-:W-:Y:S02]  /*1550*/  IMAD.IADD R19, R0, 0x1, -R3.reuse ;  /* 0x0000000100137824 */ /* 0x100fe400078e0a03 */
[----:B------:R-:W-:Y:S01]  /*1560*/  VIADD R17, R1, 0x20 ;  /* 0x0000002001117836 */ /* 0x000fe20000000000 */
[----:B------:R-:W-:Y:S01]  /*1570*/  PRMT R3, R4, 0x7610, R3 ;  /* 0x0000761004037816 */ /* 0x000fe20000000003 */
[C---:B------:R-:W-:Y:S02]  /*1580*/  IMAD.IADD R0, R19.reuse, 0x1, R15 ;  /* 0x0000000113007824 */ /* 0x040fe400078e020f */
[----:B------:R-:W-:-:S03]  /*1590*/  VIADD R16, R19, 0x1 ;  /* 0x0000000113107836 */ /* 0x000fc60000000000 */
[----:B------:R1:W-:Y:S02]  /*15a0*/  STL.U8 [R0], R3 ;  /* 0x0000000300007387 */ /* 0x0003e40000100000 */
[----:B------:R-:W-:-:S13]  /*15b0*/  ISETP.GE.U32.AND P0, PT, R16, 0xb, PT ;  /* 0x0000000b1000780c */ /* 0x000fda0003f06070 */
[----:B-1----:R-:W-:Y:S05]  /*15c0*/  @!P0 BRA `(.L_x_26) ;  /* 0x0000000000248947 */ /* 0x002fea0003800000 */
[----:B------:R-:W-:Y:S01]  /*15d0*/  MOV R0, 0x0 ;  /* 0x0000000000007802 */ /* 0x000fe20000000f00 */
[----:B------:R-:W1:Y:S01]  /*15e0*/  LDCU.64 UR4, c[0x4][0x10] ;  /* 0x01000200ff0477ac */ /* 0x000e620008000a00 */
[----:B0-2---:R-:W-:Y:S02]  /*15f0*/  CS2R R6, SRZ ;  /* 0x0000000000067805 */ /* 0x005fe4000001ff00 */
[----:B------:R0:W2:Y:S01]  /*1600*/  LDC.64 R2, c[0x4][R0] ;  /* 0x0100000000027b82 */ /* 0x0000a20000000a00 */
[----:B-1----:R-:W-:Y:S02]  /*1610*/  IMAD.U32 R4, RZ, RZ, UR4 ;  /* 0x00000004ff047e24 */ /* 0x002fe4000f8e00ff */
[----:B0-----:R-:W-:-:S07]  /*1620*/  IMAD.U32 R5, RZ, RZ, UR5 ;  /* 0x00000005ff057e24 */ /* 0x001fce000f8e00ff */
[----:B------:R-:W-:-:S07]  /*1630*/  LEPC R20, `(.L_x_27) ;  /* 0x000000001014794e */ /* 0x000fce0000000000 */
[----:B--2---:R-:W-:Y:S05]  /*1640*/  CALL.ABS.NOINC R2 ;  /* 0x0000000002007343 */ /* 0x004fea0003c00000 */
.L_x_27:
[----:B------:R-:W-:Y:S05]  /*1650*/  EXIT ;  /* 0x000000000000794d */ /* 0x000fea0003800000 */
.L_x_26:
[----:B------:R-:W1:Y:S02]  /*1660*/  LDC.64 R20, c[0x0][0x380] ;  /* 0x0000e000ff147b82 */ /* 0x000e640000000a00 */
[----:B-1----:R-:W3:Y:S04]  /*1670*/  LDG.E R12, desc[UR36][R20.64+0x34] ;  /* 0x00003424140c7981 */ /* 0x002ee8000c1e1900 */
[----:B------:R-:W4:Y:S04]  /*1680*/  LDG.E R4, desc[UR36][R20.64+0x14] ;  /* 0x0000142414047981 */ /* 0x000f28000c1e1900 */
[----:B--2---:R-:W4:Y:S04]  /*1690*/  LDG.E R5, desc[UR36][R20.64+0x18] ;  /* 0x0000182414057981 */ /* 0x004f28000c1e1900 */
[----:B0-----:R-:W4:Y:S04]  /*16a0*/  LDG.E R6, desc[UR36][R20.64+0x1c] ;  /* 0x00001c2414067981 */ /* 0x001f28000c1e1900 */
[----:B------:R-:W4:Y:S04]  /*16b0*/  LDG.E R7, desc[UR36][R20.64+0x20] ;  /* 0x0000202414077981 */ /* 0x000f28000c1e1900 */
[----:B------:R-:W2:Y:S04]  /*16c0*/  LDG.E R8, desc[UR36][R20.64+0x24] ;  /* 0x0000242414087981 */ /* 0x000ea8000c1e1900 */
[----:B------:R-:W2:Y:S04]  /*16d0*/  LDG.E R9, desc[UR36][R20.64+0x28] ;  /* 0x0000282414097981 */ /* 0x000ea8000c1e1900 */
[----:B------:R-:W2:Y:S04]  /*16e0*/  LDG.E R10, desc[UR36][R20.64+0x2c] ;  /* 0x00002c24140a7981 */ /* 0x000ea8000c1e1900 */
[----:B------:R-:W2:Y:S04]  /*16f0*/  LDG.E R11, desc[UR36][R20.64+0x30] ;  /* 0x00003024140b7981 */ /* 0x000ea8000c1e1900 */
[----:B------:R-:W3:Y:S04]  /*1700*/  LDG.E R13, desc[UR36][R20.64+0x38] ;  /* 0x00003824140d7981 */ /* 0x000ee8000c1e1900 */
[----:B------:R-:W5:Y:S01]  /*1710*/  LDG.E R14, desc[UR36][R20.64+0x3c] ;  /* 0x00003c24140e7981 */ /* 0x000f62000c1e1900 */
[----:B------:R-:W-:Y:S01]  /*1720*/  ISETP.NE.AND P0, PT, R16, RZ, PT ;  /* 0x000000ff1000720c */ /* 0x000fe20003f05270 */
[----:B------:R-:W-:Y:S01]  /*1730*/  BSSY.RECONVERGENT B0, `(.L_x_28) ;  /* 0x0000038000007945 */ /* 0x000fe20003800200 */
[----:B------:R-:W-:-:S02]  /*1740*/  IMAD.MOV.U32 R16, RZ, RZ, 0x2c ;  /* 0x0000002cff107424 */ /* 0x000fc400078e00ff */
[----:B------:R-:W-:Y:S01]  /*1750*/  IMAD.MOV.U32 R3, RZ, RZ, RZ ;  /* 0x000000ffff037224 */ /* 0x000fe200078e00ff */
[----:B----4-:R0:W-:Y:S04]  /*1760*/  STL.128 [R1+0x20], R4 ;  /* 0x0000200401007387 */ /* 0x0101e80000100c00 */
[----:B--2---:R0:W-:Y:S04]  /*1770*/  STL.128 [R1+0x30], R8 ;  /* 0x0000300801007387 */ /* 0x0041e80000100c00 */
[----:B---3--:R0:W-:Y:S04]  /*1780*/  STL.64 [R1+0x40], R12 ;  /* 0x0000400c01007387 */ /* 0x0081e80000100a00 */
[----:B-----5:R0:W-:Y:S01]  /*1790*/  STL [R1+0x48], R14 ;  /* 0x0000480e01007387 */ /* 0x0201e20000100800 */
[----:B------:R-:W-:Y:S05]  /*17a0*/  @!P0 BRA `(.L_x_29) ;  /* 0x0000000000c08947 */ /* 0x000fea0003800000 */
[--C-:B------:R-:W-:Y:S01]  /*17b0*/  SHF.R.U32.HI R3, RZ, 0x2, R19.reuse ;  /* 0x00000002ff037819 */ /* 0x100fe20000011613 */
[----:B------:R-:W-:Y:S01]  /*17c0*/  BSSY.RECONVERGENT B1, `(.L_x_30) ;  /* 0x000002c000017945 */ /* 0x000fe20003800200 */
[----:B0-----:R-:W-:Y:S02]  /*17d0*/  IMAD.MOV.U32 R4, RZ, RZ, RZ ;  /* 0x000000ffff047224 */ /* 0x001fe400078e00ff */
[----:B------:R-:W-:Y:S02]  /*17e0*/  IMAD.MOV.U32 R9, RZ, RZ, RZ ;  /* 0x000000ffff097224 */ /* 0x000fe400078e00ff */
[----:B------:R-:W-:Y:S02]  /*17f0*/  IMAD.MOV.U32 R5, RZ, RZ, R19 ;  /* 0x000000ffff057224 */ /* 0x000fe400078e0013 */
[----:B------:R-:W-:-:S07]  /*1800*/  IMAD.MOV R3, RZ, RZ, -R3 ;  /* 0x000000ffff037224 */ /* 0x000fce00078e0a03 */
.L_x_39:
[----:B-1----:R-:W-:Y:S01]  /*1810*/  VIADD R6, R5, 0x1 ;  /* 0x0000000105067836 */ /* 0x002fe20000000000 */
[----:B------:R-:W-:Y:S01]  /*1820*/  BSSY.RECONVERGENT B2, `(.L_x_31) ;  /* 0x000001f000027945 */ /* 0x000fe20003800200 */
[----:B------:R-:W-:-:S03]  /*1830*/  VIADD R3, R3, 0x1 ;  /* 0x0000000103037836 */ /* 0x000fc60000000000 */
[----:B------:R-:W-:Y:S01]  /*1840*/  BSSY.RELIABLE B3, `(.L_x_32) ;  /* 0x0000019000037945 */ /* 0x000fe20003800100 */
[----:B0-----:R-:W-:Y:S01]  /*1850*/  IMAD.IADD R10, R4, 0x1, R15 ;  /* 0x00000001040a7824 */ /* 0x001fe200078e020f */
[----:B------:R-:W-:Y:S01]  /*1860*/  ISETP.GT.AND P1, PT, R6, 0x1, PT ;  /* 0x000000010600780c */ /* 0x000fe20003f24270 */
[----:B------:R-:W-:Y:S01]  /*1870*/  IMAD.MOV.U32 R7, RZ, RZ, RZ ;  /* 0x000000ffff077224 */ /* 0x000fe200078e00ff */
[----:B------:R-:W-:-:S11]  /*1880*/  ISETP.NE.AND P0, PT, R3, 0x1, PT ;  /* 0x000000010300780c */ /* 0x000fd60003f05270 */
[----:B------:R-:W-:Y:S05]  /*1890*/  @P1 BRA `(.L_x_33) ;  /* 0x0000000000181947 */ /* 0x000fea0003800000 */
[----:B------:R-:W-:-:S13]  /*18a0*/  ISETP.NE.AND P1, PT, R6, RZ, PT ;  /* 0x000000ff0600720c */ /* 0x000fda0003f25270 */
[----:B------:R-:W-:Y:S05]  /*18b0*/  @!P1 BREAK.RELIABLE B3 ;  /* 0x0000000000039942 */ /* 0x000fea0003800100 */
[----:B------:R-:W-:Y:S05]  /*18c0*/  @!P1 BRA `(.L_x_34) ;  /* 0x0000000000509947 */ /* 0x000fea0003800000 */
[----:B------:R-:W-:-:S13]  /*18d0*/  ISETP.NE.AND P1, PT, R6, 0x1, PT ;  /* 0x000000010600780c */ /* 0x000fda0003f25270 */
[----:B------:R-:W-:Y:S05]  /*18e0*/  @!P1 BRA `(.L_x_35) ;  /* 0x0000000000389947 */ /* 0x000fea0003800000 */
[----:B------:R-:W-:Y:S05]  /*18f0*/  BRA `(.L_x_36) ;  /* 0x0000000000147947 */ /* 0x000fea0003800000 */
.L_x_33:
[----:B------:R-:W-:Y:S01]  /*1900*/  ISETP.NE.AND P1, PT, R6, 0x2, PT ;  /* 0x000000020600780c */ /* 0x000fe20003f25270 */
[----:B------:R-:W-:-:S12]  /*1910*/  IMAD.MOV.U32 R8, RZ, RZ, RZ ;  /* 0x000000ffff087224 */ /* 0x000fd800078e00ff */
[----:B------:R-:W-:Y:S05]  /*1920*/  @!P1 BRA `(.L_x_37) ;  /* 0x00000000001c9947 */ /* 0x000fea0003800000 */
[----:B------:R-:W-:-:S13]  /*1930*/  ISETP.NE.AND P1, PT, R6, 0x3, PT ;  /* 0x000000030600780c */ /* 0x000fda0003f25270 */
[----:B------:R-:W-:Y:S05]  /*1940*/  @!P1 BRA `(.L_x_38) ;  /* 0x0000000000049947 */ /* 0x000fea0003800000 */
.L_x_36:
[----:B------:R0:W5:Y:S02]  /*1950*/  LDL.U8 R7, [R10+0x3] ;  /* 0x000003000a077983 */ /* 0x0001640000100000 */
.L_x_38:
[----:B------:R-:W2:Y:S01]  /*1960*/  LDL.U8 R6, [R10+0x2] ;  /* 0x000002000a067983 */ /* 0x000ea20000100000 */
[----:B-----5:R-:W-:Y:S02]  /*1970*/  IMAD.MOV.U32 R8, RZ, RZ, R7 ;  /* 0x000000ffff087224 */ /* 0x020fe400078e0007 */
[----:B--2---:R-:W-:-:S04]  /*1980*/  IMAD.SHL.U32 R6, R6, 0x100, RZ ;  /* 0x0000010006067824 */ /* 0x004fc800078e00ff */
[----:B------:R-:W-:-:S07]  /*1990*/  IMAD.MOV.U32 R7, RZ, RZ, R6 ;  /* 0x000000ffff077224 */ /* 0x000fce00078e0006 */
.L_x_37:
[----:B------:R-:W2:Y:S02]  /*19a0*/  LDL.U8 R6, [R10+0x1] ;  /* 0x000001000a067983 */ /* 0x000ea40000100000 */
[----:B--2---:R-:W-:-:S05]  /*19b0*/  IMAD.U32 R6, R6, 0x10000, RZ ;  /* 0x0001000006067824 */ /* 0x004fca00078e00ff */
[----:B------:R-:W-:-:S07]  /*19c0*/  LOP3.LUT R7, R8, R7, R6, 0xfe, !PT ;  /* 0x0000000708077212 */ /* 0x000fce00078efe06 */
.L_x_35:
[----:B------:R-:W-:Y:S05]  /*19d0*/  BSYNC.RELIABLE B3 ;  /* 0x0000000000037941 */ /* 0x000fea0003800100 */
.L_x_32:
[----:B------:R-:W2:Y:S02]  /*19e0*/  LDL.U8 R6, [R10] ;  /* 0x000000000a067983 */ /* 0x000ea40000100000 */
[----:B--2---:R-:W-:-:S05]  /*19f0*/  IMAD.SHL.U32 R6, R6, 0x1000000, RZ ;  /* 0x0100000006067824 */ /* 0x004fca00078e00ff */
[----:B------:R-:W-:-:S07]  /*1a00*/  LOP3.LUT R6, R7, R6, RZ, 0xfc, !PT ;  /* 0x0000000607067212 */ /* 0x000fce00078efcff */
.L_x_34:
[----:B------:R-:W-:Y:S05]  /*1a10*/  BSYNC.RECONVERGENT B2 ;  /* 0x0000000000027941 */ /* 0x000fea0003800200 */
.L_x_31:
[----:B------:R-:W-:Y:S01]  /*1a20*/  IMAD.IADD R7, R1, 0x1, R4 ;  /* 0x0000000101077824 */ /* 0x000fe200078e0204 */
[----:B------:R-:W-:Y:S01]  /*1a30*/  IADD3 R4, P1, PT, R4, 0x4, RZ ;  /* 0x0000000404047810 */ /* 0x000fe20007f3e0ff */
[----:B------:R-:W-:-:S03]  /*1a40*/  VIADD R5, R5, 0xfffffffc ;  /* 0xfffffffc05057836 */ /* 0x000fc60000000000 */
[----:B------:R1:W-:Y:S01]  /*1a50*/  STL [R7+0x4c], R6 ;  /* 0x00004c0607007387 */ /* 0x0003e20000100800 */
[----:B------:R-:W-:Y:S01]  /*1a60*/  IMAD.X R9, RZ, RZ, R9, P1 ;  /* 0x000000ffff097224 */ /* 0x000fe200008e0609 */
[----:B------:R-:W-:Y:S07]  /*1a70*/  @P0 BRA `(.L_x_39) ;  /* 0xfffffffc00640947 */ /* 0x000fee000383ffff */
[----:B------:R-:W-:Y:S05]  /*1a80*/  BSYNC.RECONVERGENT B1 ;  /* 0x0000000000017941 */ /* 0x000fea0003800200 */
.L_x_30:
[----:B------:R-:W-:-:S05]  /*1a90*/  IADD3 R16, P0, PT, R4, 0x2c, RZ ;  /* 0x0000002c04107810 */ /* 0x000fca0007f1e0ff */
[----:B------:R-:W-:-:S08]  /*1aa0*/  IMAD.X R3, RZ, RZ, R9, P0 ;  /* 0x000000ffff037224 */ /* 0x000fd000000e0609 */
.L_x_29:
[----:B------:R-:W-:Y:S05]  /*1ab0*/  BSYNC.RECONVERGENT B0 ;  /* 0x0000000000007941 */ /* 0x000fea0003800200 */
.L_x_28:
[----:B------:R-:W-:Y:S01]  /*1ac0*/  ISETP.NE.U32.AND P0, PT, R16, 0x3c, PT ;  /* 0x0000003c1000780c */ /* 0x000fe20003f05070 */
[----:B------:R-:W-:Y:S03]  /*1ad0*/  BSSY.RECONVERGENT B0, `(.L_x_40) ;  /* 0x0000053000007945 */ /* 0x000fe60003800200 */
[----:B------:R-:W-:-:S13]  /*1ae0*/  ISETP.NE.AND.EX P0, PT, R3, RZ, PT, P0 ;  /* 0x000000ff0300720c */ /* 0x000fda0003f05300 */
[----:B------:R-:W-:Y:S05]  /*1af0*/  @!P0 BRA `(.L_x_41) ;  /* 0x0000000400408947 */ /* 0x000fea0003800000 */
[----:B0-----:R-:W-:Y:S01]  /*1b00*/  IADD3 R4, P0, PT, -R16, 0x38, RZ ;  /* 0x0000003810047810 */ /* 0x001fe20007f1e1ff */
[----:B------:R-:W-:Y:S03]  /*1b10*/  BSSY.RECONVERGENT B1, `(.L_x_42) ;  /* 0x0000024000017945 */ /* 0x000fe60003800200 */
[----:B------:R-:W-:Y:S01]  /*1b20*/  ISETP.GE.U32.AND P1, PT, R4, 0x3c, PT ;  /* 0x0000003c0400780c */ /* 0x000fe20003f26070 */
[----:B------:R-:W-:-:S05]  /*1b30*/  IMAD.X R5, RZ, RZ, ~R3, P0 ;  /* 0x000000ffff057224 */ /* 0x000fca00000e0e03 */
[----:B------:R-:W-:Y:S02]  /*1b40*/  SHF.R.U64 R3, R4, 0x2, R5 ;  /* 0x0000000204037819 */ /* 0x000fe40000001205 */
[----:B------:R-:W-:Y:S02]  /*1b50*/  ISETP.GE.U32.AND.EX P1, PT, R5, RZ, PT, P1 ;  /* 0x000000ff0500720c */ /* 0x000fe40003f26110 */
[----:B-1----:R-:W-:-:S04]  /*1b60*/  IADD3 R6, P2, PT, R3, 0x1, RZ ;  /* 0x0000000103067810 */ /* 0x002fc80007f5e0ff */
[----:B------:R-:W-:Y:S02]  /*1b70*/  LOP3.LUT R7, R6, 0xf, RZ, 0xc0, !PT ;  /* 0x0000000f06077812 */ /* 0x000fe400078ec0ff */
[----:B------:R-:W-:Y:S02]  /*1b80*/  LEA.HI.X R5, R5, RZ, RZ, 0x1e, P2 ;  /* 0x000000ff05057211 */ /* 0x000fe400010ff4ff */
[----:B------:R-:W-:-:S04]  /*1b90*/  ISETP.NE.U32.AND P0, PT, R7, RZ, PT ;  /* 0x000000ff0700720c */ /* 0x000fc80003f05070 */
[----:B------:R-:W-:Y:S01]  /*1ba0*/  ISETP.NE.AND.EX P0, PT, RZ, RZ, PT, P0 ;  /* 0x000000ffff00720c */ /* 0x000fe20003f05300 */
[----:B------:R-:W-:-:S12]  /*1bb0*/  @!P1 BRA `(.L_x_43) ;  /* 0x0000000000649947 */ /* 0x000fd80003800000 */
[----:B------:R-:W-:Y:S02]  /*1bc0*/  LOP3.LUT R5, R5, 0x7fffffff, RZ, 0xc0, !PT ;  /* 0x7fffffff05057812 */ /* 0x000fe400078ec0ff */
[----:B------:R-:W-:-:S07]  /*1bd0*/  LOP3.LUT R4, R6, 0xfffffff0, RZ, 0xc0, !PT ;  /* 0xfffffff006047812 */ /* 0x000fce00078ec0ff */
.L_x_44:
[----:B0-----:R-:W-:Y:S01]  /*1be0*/  IMAD.IADD R3, R1, 0x1, R16 ;  /* 0x0000000101037824 */ /* 0x001fe200078e0210 */
[----:B------:R-:W-:Y:S01]  /*1bf0*/  IADD3 R4, P1, PT, R4, -0x10, RZ ;  /* 0xfffffff004047810 */ /* 0x000fe20007f3e0ff */
[----:B------:R-:W-:-:S03]  /*1c00*/  VIADD R16, R16, 0x40 ;  /* 0x0000004010107836 */ /* 0x000fc60000000000 */
[----:B------:R0:W-:Y:S01]  /*1c10*/  STL [R3+0x20], RZ ;  /* 0x000020ff03007387 */ /* 0x0001e20000100800 */
[----:B------:R-:W-:Y:S02]  /*1c20*/  IADD3.X R5, PT, PT, R5, -0x1, RZ, P1, !PT ;  /* 0xffffffff05057810 */ /* 0x000fe40000ffe4ff */
[----:B------:R-:W-:Y:S01]  /*1c30*/  ISETP.NE.U32.AND P1, PT, R4, RZ, PT ;  /* 0x000000ff0400720c */ /* 0x000fe20003f25070 */
[----:B------:R0:W-:Y:S03]  /*1c40*/  STL [R3+0x24], RZ ;  /* 0x000024ff03007387 */ /* 0x0001e60000100800 */
[----:B------:R-:W-:Y:S01]  /*1c50*/  ISETP.NE.AND.EX P1, PT, R5, RZ, PT, P1 ;  /* 0x000000ff0500720c */ /* 0x000fe20003f25310 */
[----:B------:R0:W-:Y:S04]  /*1c60*/  STL [R3+0x28], RZ ;  /* 0x000028ff03007387 */ /* 0x0001e80000100800 */
        /* <DEDUP_REMOVED lines=12> */
[----:B------:R0:W-:Y:S01]  /*1d30*/  STL [R3+0x5c], RZ ;  /* 0x00005cff03007387 */ /* 0x0001e20000100800 */
[----:B------:R-:W-:Y:S05]  /*1d40*/  @P1 BRA `(.L_x_44) ;  /* 0xfffffffc00a41947 */ /* 0x000fea000383ffff */
.L_x_43:
[----:B------:R-:W-:Y:S05]  /*1d50*/  BSYNC.RECONVERGENT B1 ;  /* 0x0000000000017941 */ /* 0x000fea0003800200 */
.L_x_42:
[----:B------:R-:W-:Y:S05]  /*1d60*/  @!P0 BRA `(.L_x_41) ;  /* 0x0000000000a48947 */ /* 0x000fea0003800000 */
[----:B------:R-:W-:Y:S01]  /*1d70*/  ISETP.GE.U32.AND P0, PT, R7, 0x8, PT ;  /* 0x000000080700780c */ /* 0x000fe20003f06070 */
[----:B------:R-:W-:Y:S01]  /*1d80*/  BSSY.RECONVERGENT B1, `(.L_x_45) ;  /* 0x0000010000017945 */ /* 0x000fe20003800200 */
[----:B------:R-:W-:Y:S02]  /*1d90*/  LOP3.LUT R4, R6, 0x7, RZ, 0xc0, !PT ;  /* 0x0000000706047812 */ /* 0x000fe400078ec0ff */
[----:B------:R-:W-:Y:S02]  /*1da0*/  ISETP.GE.U32.AND.EX P0, PT, RZ, RZ, PT, P0 ;  /* 0x000000ffff00720c */ /* 0x000fe40003f06100 */
[----:B------:R-:W-:-:S04]  /*1db0*/  ISETP.NE.U32.AND P1, PT, R4, RZ, PT ;  /* 0x000000ff0400720c */ /* 0x000fc80003f25070 */
[----:B------:R-:W-:-:S07]  /*1dc0*/  ISETP.NE.AND.EX P1, PT, RZ, RZ, PT, P1 ;  /* 0x000000ffff00720c */ /* 0x000fce0003f25310 */
[----:B------:R-:W-:Y:S06]  /*1dd0*/  @!P0 BRA `(.L_x_46) ;  /* 0x0000000000288947 */ /* 0x000fec0003800000 */
[----:B0-----:R-:W-:Y:S02]  /*1de0*/  IMAD.IADD R3, R1, 0x1, R16 ;  /* 0x0000000101037824 */ /* 0x001fe400078e0210 */
[----:B------:R-:W-:-:S03]  /*1df0*/  VIADD R16, R16, 0x20 ;  /* 0x0000002010107836 */ /* 0x000fc60000000000 */
[----:B------:R1:W-:Y:S04]  /*1e00*/  STL [R3+0x20], RZ ;  /* 0x000020ff03007387 */ /* 0x0003e80000100800 */
[----:B------:R1:W-:Y:S04]  /*1e10*/  STL [R3+0x24], RZ ;  /* 0x000024ff03007387 */ /* 0x0003e80000100800 */
[----:B------:R1:W-:Y:S04]  /*1e20*/  STL [R3+0x28], RZ ;  /* 0x000028ff03007387 */ /* 0x0003e80000100800 */
[----:B------:R1:W-:Y:S04]  /*1e30*/  STL [R3+0x2c], RZ ;  /* 0x00002cff03007387 */ /* 0x0003e80000100800 */
[----:B------:R1:W-:Y:S04]  /*1e40*/  STL [R3+0x30], RZ ;  /* 0x000030ff03007387 */ /* 0x0003e80000100800 */
[----:B------:R1:W-:Y:S04]  /*1e50*/  STL [R3+0x34], RZ ;  /* 0x000034ff03007387 */ /* 0x0003e80000100800 */
[----:B------:R1:W-:Y:S04]  /*1e60*/  STL [R3+0x38], RZ ;  /* 0x000038ff03007387 */ /* 0x0003e80000100800 */
[----:B------:R1:W-:Y:S02]  /*1e70*/  STL [R3+0x3c], RZ ;  /* 0x00003cff03007387 */ /* 0x0003e40000100800 */
.L_x_46:
[----:B------:R-:W-:Y:S05]  /*1e80*/  BSYNC.RECONVERGENT B1 ;  /* 0x0000000000017941 */ /* 0x000fea0003800200 */
.L_x_45:
[----:B------:R-:W-:Y:S05]  /*1e90*/  @!P1 BRA `(.L_x_41) ;  /* 0x0000000000589947 */ /* 0x000fea0003800000 */
[----:B------:R-:W-:Y:S02]  /*1ea0*/  ISETP.GE.U32.AND P0, PT, R4, 0x4, PT ;  /* 0x000000040400780c */ /* 0x000fe40003f06070 */
[----:B01----:R-:W-:Y:S02]  /*1eb0*/  LOP3.LUT R3, R6, 0x3, RZ, 0xc0, !PT ;  /* 0x0000000306037812 */ /* 0x003fe400078ec0ff */
[----:B------:R-:W-:Y:S02]  /*1ec0*/  ISETP.GE.U32.AND.EX P0, PT, RZ, RZ, PT, P0 ;  /* 0x000000ffff00720c */ /* 0x000fe40003f06100 */
[----:B------:R-:W-:-:S04]  /*1ed0*/  ISETP.NE.U32.AND P1, PT, R3, RZ, PT ;  /* 0x000000ff0300720c */ /* 0x000fc80003f25070 */
[----:B------:R-:W-:-:S07]  /*1ee0*/  ISETP.NE.AND.EX P1, PT, RZ, RZ, PT, P1 ;  /* 0x000000ffff00720c */ /* 0x000fce0003f25310 */
[----:B------:R-:W-:Y:S02]  /*1ef0*/  @P0 IMAD.IADD R4, R1, 0x1, R16 ;  /* 0x0000000101040824 */ /* 0x000fe400078e0210 */
[----:B------:R-:W-:-:S03]  /*1f00*/  @P0 VIADD R16, R16, 0x10 ;  /* 0x0000001010100836 */ /* 0x000fc60000000000 */
[----:B------:R2:W-:Y:S04]  /*1f10*/  @P0 STL [R4+0x20], RZ ;  /* 0x000020ff04000387 */ /* 0x0005e80000100800 */
[----:B------:R2:W-:Y:S04]  /*1f20*/  @P0 STL [R4+0x24], RZ ;  /* 0x000024ff04000387 */ /* 0x0005e80000100800 */
[----:B------:R2:W-:Y:S04]  /*1f30*/  @P0 STL [R4+0x28], RZ ;  /* 0x000028ff04000387 */ /* 0x0005e80000100800 */
[----:B------:R2:W-:Y:S01]  /*1f40*/  @P0 STL [R4+0x2c], RZ ;  /* 0x00002cff04000387 */ /* 0x0005e20000100800 */
[----:B------:R-:W-:Y:S05]  /*1f50*/  @!P1 BRA `(.L_x_41) ;  /* 0x0000000000289947 */ /* 0x000fea0003800000 */
[----:B------:R-:W-:Y:S01]  /*1f60*/  IADD3 R3, P0, PT, RZ, -R3, RZ ;  /* 0x80000003ff037210 */ /* 0x000fe20007f1e0ff */
[----:B------:R-:W-:-:S04]  /*1f70*/  IMAD.IADD R16, R17, 0x1, R16 ;  /* 0x0000000111107824 */ /* 0x000fc800078e0210 */
[----:B--2---:R-:W-:-:S08]  /*1f80*/  IMAD.X R4, RZ, RZ, -0x1, P0 ;  /* 0xffffffffff047424 */ /* 0x004fd000000e06ff */
.L_x_47:
[----:B------:R-:W-:Y:S01]  /*1f90*/  IADD3 R3, P0, PT, R3, 0x1, RZ ;  /* 0x0000000103037810 */ /* 0x000fe20007f1e0ff */
[----:B------:R0:W-:Y:S04]  /*1fa0*/  STL [R16], RZ ;  /* 0x000000ff10007387 */ /* 0x0001e80000100800 */
[----:B------:R-:W-:Y:S01]  /*1fb0*/  IMAD.X R4, RZ, RZ, R4, P0 ;  /* 0x000000ffff047224 */ /* 0x000fe200000e0604 */
[----:B------:R-:W-:Y:S01]  /*1fc0*/  ISETP.NE.U32.AND P0, PT, R3, RZ, PT ;  /* 0x000000ff0300720c */ /* 0x000fe20003f05070 */
[----:B0-----:R-:W-:-:S03]  /*1fd0*/  VIADD R16, R16, 0x4 ;  /* 0x0000000410107836 */ /* 0x001fc60000000000 */
[----:B------:R-:W-:-:S13]  /*1fe0*/  ISETP.NE.AND.EX P0, PT, R4, RZ, PT, P0 ;  /* 0x000000ff0400720c */ /* 0x000fda0003f05300 */
[----:B------:R-:W-:Y:S05]  /*1ff0*/  @P0 BRA `(.L_x_47) ;  /* 0xfffffffc00e40947 */ /* 0x000fea000383ffff */
.L_x_41:
[----:B------:R-:W-:Y:S05]  /*2000*/  BSYNC.RECONVERGENT B0 ;  /* 0x0000000000007941 */ /* 0x000fea0003800200 */
.L_x_40:
[----:B------:R-:W3:Y:S01]  /*2010*/  LDC.64 R28, c[0x0][0x380] ;  /* 0x0000e000ff1c7b82 */ /* 0x000ee20000000a00 */
[----:B0-----:R-:W4:Y:S04]  /*2020*/  LDL.128 R12, [R1+0x40] ;  /* 0x00004000010c7983 */ /* 0x001f280000100c00 */
[----:B------:R-:W5:Y:S04]  /*2030*/  LDL.64 R16, [R1+0x50] ;  /* 0x0000500001107983 */ /* 0x000f680000100a00 */
[----:B-12---:R-:W2:Y:S04]  /*2040*/  LDL.128 R4, [R1+0x20] ;  /* 0x0000200001047983 */ /* 0x006ea80000100c00 */
[----:B------:R-:W2:Y:S04]  /*2050*/  LDL.128 R8, [R1+0x30] ;  /* 0x0000300001087983 */ /* 0x000ea80000100c00 */
[----:B------:R-:W2:Y:S04]  /*2060*/  LDL R18, [R1+0x58] ;  /* 0x0000580001127983 */ /* 0x000ea80000100800 */
[----:B---3--:R-:W3:Y:S04]  /*2070*/  LDG.E R23, desc[UR36][R28.64+0xc] ;  /* 0x00000c241c177981 */ /* 0x008ee8000c1e1900 */
[----:B------:R-:W3:Y:S04]  /*2080*/  LDG.E R26, desc[UR36][R28.64+0x8] ;  /* 0x000008241c1a7981 */ /* 0x000ee8000c1e1900 */
[----:B------:R-:W3:Y:S04]  /*2090*/  LDG.E R3, desc[UR36][R28.64+0x4] ;  /* 0x000004241c037981 */ /* 0x000ee8000c1e1900 */
[----:B------:R-:W4:Y:S04]  /*20a0*/  LDG.E R21, desc[UR36][R28.64+0x10] ;  /* 0x000010241c157981 */ /* 0x000f28000c1e1900 */
[----:B------:R-:W5:Y:S01]  /*20b0*/  LDG.E R25, desc[UR36][R28.64] ;  /* 0x000000241c197981 */ /* 0x000f62000c1e1900 */
[----:B------:R-:W-:-:S02]  /*20c0*/  LEA R19, R19, 0x160, 0x3 ;  /* 0x0000016013137811 */ /* 0x000fc400078e18ff */
[----:B---3--:R-:W-:Y:S02]  /*20d0*/  LOP3.LUT R20, R23, R3, R26, 0xb8, !PT ;  /* 0x0000000317147212 */ /* 0x008fe400078eb81a */
[----:B------:R-:W-:-:S03]  /*20e0*/  SHF.L.W.U32.HI R3, R3, 0x1e, R3 ;  /* 0x0000001e03037819 */ /* 0x000fc60000010e03 */
[----:B----4-:R-:W-:Y:S01]  /*20f0*/  IMAD.IADD R20, R21, 0x1, R20 ;  /* 0x0000000115147824 */ /* 0x010fe200078e0214 */
[----:B-----5:R-:W-:-:S04]  /*2100*/  LOP3.LUT R21, R26, R25, R3, 0xb8, !PT ;  /* 0x000000191a157212 */ /* 0x020fc800078eb803 */
[C-C-:B------:R-:W-:Y:S02]  /*2110*/  LEA.HI R24, R25.reuse, R20, R25.reuse, 0x5 ;  /* 0x0000001419187211 */ /* 0x140fe400078f2819 */
[----:B------:R-:W-:Y:S01]  /*2120*/  SHF.L.W.U32.HI R20, R25, 0x1e, R25 ;  /* 0x0000001e19147819 */ /* 0x000fe20000010e19 */
[----:B------:R-:W-:Y:S01]  /*2130*/  IMAD.IADD R21, R23, 0x1, R21 ;  /* 0x0000000117157824 */ /* 0x000fe200078e0215 */
[----:B------:R-:W-:-:S04]  /*2140*/  IADD3 R24, PT, PT, R24, 0x5a827999, R15 ;  /* 0x5a82799918187810 */ /* 0x000fc80007ffe00f */
[----:B------:R-:W-:Y:S02]  /*2150*/  LOP3.LUT R23, R3, R24, R20, 0xb8, !PT ;  /* 0x0000001803177212 */ /* 0x000fe400078eb814 */
[----:B------:R-:W-:-:S03]  /*2160*/  LEA.HI R21, R24, R21, R24, 0x5 ;  /* 0x0000001518157211 */ /* 0x000fc600078f2818 */
[----:B------:R-:W-:Y:S01]  /*2170*/  IMAD.IADD R26, R26, 0x1, R23 ;  /* 0x000000011a1a7824 */ /* 0x000fe200078e0217 */
[----:B------:R-:W-:Y:S02]  /*2180*/  IADD3 R21, PT, PT, R21, 0x5a827999, R16 ;  /* 0x5a82799915157810 */ /* 0x000fe40007ffe010 */
[----:B------:R-:W-:Y:S02]  /*2190*/  SHF.L.W.U32.HI R24, R24, 0x1e, R24 ;  /* 0x0000001e18187819 */ /* 0x000fe40000010e18 */
[C-C-:B------:R-:W-:Y:S02]  /*21a0*/  LEA.HI R26, R21.reuse, R26, R21.reuse, 0x5 ;  /* 0x0000001a151a7211 */ /* 0x140fe400078f2815 */
[----:B------:R-:W-:Y:S02]  /*21b0*/  LOP3.LUT R28, R20, R21, R24, 0xb8, !PT ;  /* 0x00000015141c7212 */ /* 0x000fe400078eb818 */
[----:B------:R-:W-:Y:S02]  /*21c0*/  SHF.L.W.U32.HI R21, R21, 0x1e, R21 ;  /* 0x0000001e15157819 */ /* 0x000fe40000010e15 */
[----:B------:R-:W-:Y:S01]  /*21d0*/  IADD3 R23, PT, PT, R26, 0x5a827999, R17 ;  /* 0x5a8279991a177810 */ /* 0x000fe20007ffe011 */
[----:B------:R-:W-:-:S03]  /*21e0*/  IMAD.IADD R28, R3, 0x1, R28 ;  /* 0x00000001031c7824 */ /* 0x000fc600078e021c */
[----:B------:R-:W-:Y:S02]  /*21f0*/  LOP3.LUT R3, R24, R23, R21, 0xb8, !PT ;  /* 0x0000001718037212 */ /* 0x000fe400078eb815 */
[----:B--2---:R-:W-:Y:S02]  /*2200*/  LOP3.LUT R25, R12, R17, R4, 0x96, !PT ;  /* 0x000000110c197212 */ /* 0x004fe400078e9604 */
[C---:B------:R-:W-:Y:S01]  /*2210*/  LEA.HI R27, R23.reuse, R28, R23, 0x5 ;  /* 0x0000001c171b7211 */ /* 0x040fe200078f2817 */
[----:B------:R-:W-:Y:S01]  /*2220*/  IMAD.IADD R3, R20, 0x1, R3 ;  /* 0x0000000114037824 */ /* 0x000fe200078e0203 */
[----:B------:R-:W-:Y:S02]  /*2230*/  SHF.L.W.U32.HI R20, R23, 0x1e, R23 ;  /* 0x0000001e17147819 */ /* 0x000fe40000010e17 */
[----:B------:R-:W-:Y:S02]  /*2240*/  LOP3.LUT R25, R25, R6, RZ, 0x3c, !PT ;  /* 0x0000000619197212 */ /* 0x000fe400078e3cff */
[----:B------:R-:W-:-:S02]  /*2250*/  LOP3.LUT R23, R8, R14, R19, 0x96, !PT ;  /* 0x0000000e08177212 */ /* 0x000fc400078e9613 */
[----:B------:R-:W-:Y:S02]  /*2260*/  IADD3 R26, PT, PT, R27, 0x5a827999, R18 ;  /* 0x5a8279991b1a7810 */ /* 0x000fe40007ffe012 */
[----:B------:R-:W-:Y:S02]  /*2270*/  LOP3.LUT R6, R23, R6, RZ, 0x3c, !PT ;  /* 0x0000000617067212 */ /* 0x000fe400078e3cff */
[----:B------:R-:W-:Y:S02]  /*2280*/  SHF.L.W.U32.HI R4, R25, 0x1, R25 ;  /* 0x0000000119047819 */ /* 0x000fe40000010e19 */
[----:B------:R-:W-:Y:S02]  /*2290*/  LOP3.LUT R27, R21, R26, R20, 0xb8, !PT ;  /* 0x0000001a151b7212 */ /* 0x000fe400078eb814 */
[----:B------:R-:W-:Y:S02]  /*22a0*/  LEA.HI R23, R26, R3, R26, 0x5 ;  /* 0x000000031a177211 */ /* 0x000fe400078f281a */
[----:B------:R-:W-:-:S02]  /*22b0*/  LOP3.LUT R28, R13, R18, R5, 0x96, !PT ;  /* 0x000000120d1c7212 */ /* 0x000fc400078e9605 */
[----:B------:R-:W-:Y:S02]  /*22c0*/  SHF.L.W.U32.HI R3, R26, 0x1e, R26 ;  /* 0x0000001e1a037819 */ /* 0x000fe40000010e1a */
[----:B------:R-:W-:Y:S01]  /*22d0*/  LOP3.LUT R26, R9, R15, R4, 0x96, !PT ;  /* 0x0000000f091a7212 */ /* 0x000fe200078e9604 */
[----:B------:R-:W-:Y:S01]  /*22e0*/  IMAD.IADD R24, R24, 0x1, R27 ;  /* 0x0000000118187824 */ /* 0x000fe200078e021b */
[----:B------:R-:W-:Y:S02]  /*22f0*/  IADD3 R5, PT, PT, R23, 0x5a827999, R19 ;  /* 0x5a82799917057810 */ /* 0x000fe40007ffe013 */
[-C--:B------:R-:W-:Y:S02]  /*2300*/  LOP3.LUT R23, R28, R7.reuse, RZ, 0x3c, !PT ;  /* 0x000000071c177212 */ /* 0x080fe400078e3cff */
[----:B------:R-:W-:Y:S02]  /*2310*/  LOP3.LUT R7, R26, R7, RZ, 0x3c, !PT ;  /* 0x000000071a077212 */ /* 0x000fe400078e3cff */
[----:B------:R-:W-:-:S02]  /*2320*/  LOP3.LUT R26, R20, R5, R3, 0xb8, !PT ;  /* 0x00000005141a7212 */ /* 0x000fc400078eb803 */
[----:B------:R-:W-:Y:S02]  /*2330*/  SHF.L.W.U32.HI R6, R6, 0x1, R6 ;  /* 0x0000000106067819 */ /* 0x000fe40000010e06 */
[--C-:B------:R-:W-:Y:S01]  /*2340*/  LEA.HI R25, R5, R24, R5.reuse, 0x5 ;  /* 0x0000001805197211 */ /* 0x100fe200078f2805 */
[----:B------:R-:W-:Y:S01]  /*2350*/  IMAD.IADD R24, R21, 0x1, R26 ;  /* 0x0000000115187824 */ /* 0x000fe200078e021a */
[----:B------:R-:W-:Y:S02]  /*2360*/  LOP3.LUT R28, R11, R17, R6, 0x96, !PT ;  /* 0x000000110b1c7212 */ /* 0x000fe400078e9606 */
[----:B------:R-:W-:Y:S02]  /*2370*/  SHF.L.W.U32.HI R5, R5, 0x1e, R5 ;  /* 0x0000001e05057819 */ /* 0x000fe40000010e05 */
[----:B------:R-:W-:Y:S02]  /*2380*/  IADD3 R26, PT, PT, R25, 0x5a827999, R4 ;  /* 0x5a827999191a7810 */ /* 0x000fe40007ffe004 */
[----:B------:R-:W-:-:S02]  /*2390*/  LOP3.LUT R25, R28, R9, RZ, 0x3c, !PT ;  /* 0x000000091c197212 */ /* 0x000fc400078e3cff */
[----:B------:R-:W-:Y:S02]  /*23a0*/  LOP3.LUT R9, R3, R26, R5, 0xb8, !PT ;  /* 0x0000001a03097212 */ /* 0x000fe400078eb805 */
[----:B------:R-:W-:Y:S02]  /*23b0*/  SHF.L.W.U32.HI R21, R23, 0x1, R23 ;  /* 0x0000000117157819 */ /* 0x000fe40000010e17 */
[--C-:B------:R-:W-:Y:S01]  /*23c0*/  LEA.HI R28, R26, R24, R26.reuse, 0x5 ;  /* 0x000000181a1c7211 */ /* 0x100fe200078f281a */
[----:B------:R-:W-:Y:S01]  /*23d0*/  IMAD.IADD R9, R20, 0x1, R9 ;  /* 0x0000000114097824 */ /* 0x000fe200078e0209 */
[--C-:B------:R-:W-:Y:S02]  /*23e0*/  LOP3.LUT R23, R10, R16, R21.reuse, 0x96, !PT ;  /* 0x000000100a177212 */ /* 0x100fe400078e9615 */
[----:B------:R-:W-:Y:S02]  /*23f0*/  SHF.L.W.U32.HI R24, R26, 0x1e, R26 ;  /* 0x0000001e1a187819 */ /* 0x000fe40000010e1a */
[----:B------:R-:W-:-:S02]  /*2400*/  IADD3 R26, PT, PT, R28, 0x5a827999, R21 ;  /* 0x5a8279991c1a7810 */ /* 0x000fc40007ffe015 */
[----:B------:R-:W-:Y:S02]  /*2410*/  LOP3.LUT R20, R23, R8, RZ, 0x3c, !PT ;  /* 0x0000000817147212 */ /* 0x000fe400078e3cff */
[----:B------:R-:W-:Y:S02]  /*2420*/  SHF.L.W.U32.HI R8, R7, 0x1, R7 ;  /* 0x0000000107087819 */ /* 0x000fe40000010e07 */
[----:B------:R-:W-:Y:S02]  /*2430*/  LOP3.LUT R28, R5, R26, R24, 0xb8, !PT ;  /* 0x0000001a051c7212 */ /* 0x000fe400078eb818 */
[----:B------:R-:W-:Y:S02]  /*2440*/  LEA.HI R23, R26, R9, R26, 0x5 ;  /* 0x000000091a177211 */ /* 0x000fe400078f281a */
[----:B------:R-:W-:Y:S01]  /*2450*/  LOP3.LUT R7, R12, R18, R8, 0x96, !PT ;  /* 0x000000120c077212 */ /* 0x000fe200078e9608 */
[----:B------:R-:W-:Y:S01]  /*2460*/  IMAD.IADD R28, R3, 0x1, R28 ;  /* 0x00000001031c7824 */ /* 0x000fe200078e021c */
[----:B------:R-:W-:-:S02]  /*2470*/  SHF.L.W.U32.HI R9, R26, 0x1e, R26 ;  /* 0x0000001e1a097819 */ /* 0x000fc40000010e1a */
[----:B------:R-:W-:Y:S02]  /*2480*/  IADD3 R23, PT, PT, R23, 0x5a827999, R6 ;  /* 0x5a82799917177810 */ /* 0x000fe40007ffe006 */
[----:B------:R-:W-:Y:S02]  /*2490*/  LOP3.LUT R7, R7, R10, RZ, 0x3c, !PT ;  /* 0x0000000a07077212 */ /* 0x000fe400078e3cff */
[C---:B------:R-:W-:Y:S02]  /*24a0*/  LOP3.LUT R10, R23.reuse, R9, R24, 0x96, !PT ;  /* 0x00000009170a7212 */ /* 0x040fe400078e9618 */
[----:B------:R-:W-:Y:S02]  /*24b0*/  LEA.HI R27, R23, R28, R23, 0x5 ;  /* 0x0000001c171b7211 */ /* 0x000fe400078f2817 */
[----:B------:R-:W-:Y:S01]  /*24c0*/  SHF.L.W.U32.HI R3, R25, 0x1, R25 ;  /* 0x0000000119037819 */ /* 0x000fe20000010e19 */
[----:B------:R-:W-:Y:S01]  /*24d0*/  IMAD.IADD R25, R5, 0x1, R10 ;  /* 0x0000000105197824 */ /* 0x000fe200078e020a */
[----:B------:R-:W-:-:S02]  /*24e0*/  IADD3 R10, PT, PT, R27, 0x5a827999, R8 ;  /* 0x5a8279991b0a7810 */ /* 0x000fc40007ffe008 */
[----:B------:R-:W-:Y:S02]  /*24f0*/  SHF.L.W.U32.HI R23, R23, 0x1e, R23 ;  /* 0x0000001e17177819 */ /* 0x000fe40000010e17 */
[----:B------:R-:W-:Y:S02]  /*2500*/  SHF.L.W.U32.HI R20, R20, 0x1, R20 ;  /* 0x0000000114147819 */ /* 0x000fe40000010e14 */
[C-C-:B------:R-:W-:Y:S02]  /*2510*/  LEA.HI R25, R10.reuse, R25, R10.reuse, 0x5 ;  /* 0x000000190a197211 */ /* 0x140fe400078f280a */
[----:B------:R-:W-:Y:S02]  /*2520*/  LOP3.LUT R27, R10, R23, R9, 0x96, !PT ;  /* 0x000000170a1b7212 */ /* 0x000fe400078e9609 */
[----:B------:R-:W-:Y:S02]  /*2530*/  LOP3.LUT R5, R14, R4, R3, 0x96, !PT ;  /* 0x000000040e057212 */ /* 0x000fe400078e9603 */
[----:B------:R-:W-:-:S02]  /*2540*/  SHF.L.W.U32.HI R10, R10, 0x1e, R10 ;  /* 0x0000001e0a0a7819 */ /* 0x000fc40000010e0a */
[--C-:B------:R-:W-:Y:S01]  /*2550*/  IADD3 R25, PT, PT, R25, 0x6ed9eba1, R20.reuse ;  /* 0x6ed9eba119197810 */ /* 0x100fe20007ffe014 */
[----:B------:R-:W-:Y:S01]  /*2560*/  IMAD.IADD R24, R24, 0x1, R27 ;  /* 0x0000000118187824 */ /* 0x000fe200078e021b */
[----:B------:R-:W-:Y:S02]  /*2570*/  LOP3.LUT R5, R5, R12, RZ, 0x3c, !PT ;  /* 0x0000000c05057212 */ /* 0x000fe400078e3cff */
[----:B------:R-:W-:Y:S02]  /*2580*/  LOP3.LUT R12, R13, R19, R20, 0x96, !PT ;  /* 0x000000130d0c7212 */ /* 0x000fe400078e9614 */
[----:B------:R-:W-:Y:S02]  /*2590*/  LOP3.LUT R26, R25, R10, R23, 0x96, !PT ;  /* 0x0000000a191a7212 */ /* 0x000fe400078e9617 */
[----:B------:R-:W-:Y:S02]  /*25a0*/  SHF.L.W.U32.HI R7, R7, 0x1, R7 ;  /* 0x0000000107077819 */ /* 0x000fe40000010e07 */
[----:B------:R-:W-:-:S02]  /*25b0*/  LEA.HI R28, R25, R24, R25, 0x5 ;  /* 0x00000018191c7211 */ /* 0x000fc400078f2819 */
[----:B------:R-:W-:Y:S01]  /*25c0*/  LOP3.LUT R12, R12, R11, RZ, 0x3c, !PT ;  /* 0x0000000b0c0c7212 */ /* 0x000fe200078e3cff */
[----:B------:R-:W-:Y:S01]  /*25d0*/  IMAD.IADD R11, R9, 0x1, R26 ;  /* 0x00000001090b7824 */ /* 0x000fe200078e021a */
[----:B------:R-:W-:Y:S02]  /*25e0*/  SHF.L.W.U32.HI R24, R25, 0x1e, R25 ;  /* 0x0000001e19187819 */ /* 0x000fe40000010e19 */
[----:B------:R-:W-:Y:S02]  /*25f0*/  LOP3.LUT R26, R15, R21, R7, 0x96, !PT ;  /* 0x000000150f1a7212 */ /* 0x000fe400078e9607 */
[----:B------:R-:W-:Y:S02]  /*2600*/  IADD3 R25, PT, PT, R28, 0x6ed9eba1, R3 ;  /* 0x6ed9eba11c197810 */ /* 0x000fe40007ffe003 */
[----:B------:R-:W-:Y:S02]  /*2610*/  LOP3.LUT R9, R26, R13, RZ, 0x3c, !PT ;  /* 0x0000000d1a097212 */ /* 0x000fe400078e3cff */
[----:B------:R-:W-:-:S02]  /*2620*/  SHF.L.W.U32.HI R5, R5, 0x1, R5 ;  /* 0x0000000105057819 */ /* 0x000fc40000010e05 */
[C---:B------:R-:W-:Y:S02]  /*2630*/  LOP3.LUT R26, R25.reuse, R24, R10, 0x96, !PT ;  /* 0x00000018191a7212 */ /* 0x040fe400078e960a */
[C-C-:B------:R-:W-:Y:S02]  /*2640*/  LEA.HI R11, R25.reuse, R11, R25.reuse, 0x5 ;  /* 0x0000000b190b7211 */ /* 0x140fe400078f2819 */
[----:B------:R-:W-:Y:S02]  /*2650*/  SHF.L.W.U32.HI R13, R25, 0x1e, R25 ;  /* 0x0000001e190d7819 */ /* 0x000fe40000010e19 */
[----:B------:R-:W-:Y:S01]  /*2660*/  LOP3.LUT R28, R17, R8, R5, 0x96, !PT ;  /* 0x00000008111c7212 */ /* 0x000fe200078e9605 */
[----:B------:R-:W-:Y:S01]  /*2670*/  IMAD.IADD R26, R23, 0x1, R26 ;  /* 0x00000001171a7824 */ /* 0x000fe200078e021a */
[----:B------:R-:W-:Y:S02]  /*2680*/  IADD3 R25, PT, PT, R11, 0x6ed9eba1, R7 ;  /* 0x6ed9eba10b197810 */ /* 0x000fe40007ffe007 */
[----:B------:R-:W-:-:S02]  /*2690*/  LOP3.LUT R11, R28, R15, RZ, 0x3c, !PT ;  /* 0x0000000f1c0b7212 */ /* 0x000fc400078e3cff */
[C---:B------:R-:W-:Y:S02]  /*26a0*/  LOP3.LUT R15, R25.reuse, R13, R24, 0x96, !PT ;  /* 0x0000000d190f7212 */ /* 0x040fe400078e9618 */
[----:B------:R-:W-:Y:S02]  /*26b0*/  SHF.L.W.U32.HI R23, R12, 0x1, R12 ;  /* 0x000000010c177819 */ /* 0x000fe40000010e0c */
[C---:B------:R-:W-:Y:S01]  /*26c0*/  LEA.HI R28, R25.reuse, R26, R25, 0x5 ;  /* 0x0000001a191c7211 */ /* 0x040fe200078f2819 */
[----:B------:R-:W-:Y:S01]  /*26d0*/  IMAD.IADD R26, R10, 0x1, R15 ;  /* 0x000000010a1a7824 */ /* 0x000fe200078e020f */
[----:B------:R-:W-:Y:S02]  /*26e0*/  SHF.L.W.U32.HI R12, R25, 0x1e, R25 ;  /* 0x0000001e190c7819 */ /* 0x000fe40000010e19 */
[--C-:B------:R-:W-:Y:S02]  /*26f0*/  LOP3.LUT R25, R16, R6, R23.reuse, 0x96, !PT ;  /* 0x0000000610197212 */ /* 0x100fe400078e9617 */
[----:B------:R-:W-:-:S02]  /*2700*/  IADD3 R15, PT, PT, R28, 0x6ed9eba1, R23 ;  /* 0x6ed9eba11c0f7810 */ /* 0x000fc40007ffe017 */
[----:B------:R-:W-:Y:S02]  /*2710*/  LOP3.LUT R10, R25, R14, RZ, 0x3c, !PT ;  /* 0x0000000e190a7212 */ /* 0x000fe400078e3cff */
[----:B------:R-:W-:Y:S02]  /*2720*/  LOP3.LUT R25, R15, R12, R13, 0x96, !PT ;  /* 0x0000000c0f197212 */ /* 0x000fe400078e960d */
[----:B------:R-:W-:Y:S02]  /*2730*/  SHF.L.W.U32.HI R9, R9, 0x1, R9 ;  /* 0x0000000109097819 */ /* 0x000fe40000010e09 */
[C---:B------:R-:W-:Y:S01]  /*2740*/  LEA.HI R26, R15.reuse, R26, R15, 0x5 ;  /* 0x0000001a0f1a7211 */ /* 0x040fe200078f280f */
[----:B------:R-:W-:Y:S01]  /*2750*/  IMAD.IADD R24, R24, 0x1, R25 ;  /* 0x0000000118187824 */ /* 0x000fe200078e0219 */
[----:B------:R-:W-:Y:S02]  /*2760*/  SHF.L.W.U32.HI R14, R15, 0x1e, R15 ;  /* 0x0000001e0f0e7819 */ /* 0x000fe40000010e0f */
[----:B------:R-:W-:-:S02]  /*2770*/  LOP3.LUT R15, R18, R20, R9, 0x96, !PT ;  /* 0x00000014120f7212 */ /* 0x000fc400078e9609 */
[----:B------:R-:W-:Y:S02]  /*2780*/  IADD3 R25, PT, PT, R26, 0x6ed9eba1, R5 ;  /* 0x6ed9eba11a197810 */ /* 0x000fe40007ffe005 */
[----:B------:R-:W-:Y:S02]  /*2790*/  LOP3.LUT R15, R15, R16, RZ, 0x3c, !PT ;  /* 0x000000100f0f7212 */ /* 0x000fe400078e3cff */
[C---:B------:R-:W-:Y:S02]  /*27a0*/  LOP3.LUT R16, R25.reuse, R14, R12, 0x96, !PT ;  /* 0x0000000e19107212 */ /* 0x040fe400078e960c */
[----:B------:R-:W-:Y:S02]  /*27b0*/  SHF.L.W.U32.HI R10, R10, 0x1, R10 ;  /* 0x000000010a0a7819 */ /* 0x000fe40000010e0a */
[--C-:B------:R-:W-:Y:S01]  /*27c0*/  LEA.HI R26, R25, R24, R25.reuse, 0x5 ;  /* 0x00000018191a7211 */ /* 0x100fe200078f2819 */
[----:B------:R-:W-:Y:S01]  /*27d0*/  IMAD.IADD R16, R13, 0x1, R16 ;  /* 0x000000010d107824 */ /* 0x000fe200078e0210 */
[----:B------:R-:W-:-:S02]  /*27e0*/  SHF.L.W.U32.HI R13, R25, 0x1e, R25 ;  /* 0x0000001e190d7819 */ /* 0x000fc40000010e19 */
[----:B------:R-:W-:Y:S02]  /*27f0*/  LOP3.LUT R24, R19, R3, R10, 0x96, !PT ;  /* 0x0000000313187212 */ /* 0x000fe400078e960a */
[----:B------:R-:W-:Y:S02]  /*2800*/  IADD3 R25, PT, PT, R26, 0x6ed9eba1, R9 ;  /* 0x6ed9eba11a197810 */ /* 0x000fe40007ffe009 */
[----:B------:R-:W-:Y:S02]  /*2810*/  LOP3.LUT R24, R24, R17, RZ, 0x3c, !PT ;  /* 0x0000001118187212 */ /* 0x000fe400078e3cff */
[C---:B------:R-:W-:Y:S02]  /*2820*/  LOP3.LUT R17, R25.reuse, R13, R14, 0x96, !PT ;  /* 0x0000000d19117212 */ /* 0x040fe400078e960e */
[----:B------:R-:W-:Y:S02]  /*2830*/  LEA.HI R27, R25, R16, R25, 0x5 ;  /* 0x00000010191b7211 */ /* 0x000fe400078f2819 */
[----:B------:R-:W-:Y:S01]  /*2840*/  SHF.L.W.U32.HI R11, R11, 0x1, R11 ;  /* 0x000000010b0b7819 */ /* 0x000fe20000010e0b */
[----:B------:R-:W-:Y:S01]  /*2850*/  IMAD.IADD R17, R12, 0x1, R17 ;  /* 0x000000010c117824 */ /* 0x000fe200078e0211 */
[----:B------:R-:W-:-:S02]  /*2860*/  SHF.L.W.U32.HI R16, R25, 0x1e, R25 ;  /* 0x0000001e19107819 */ /* 0x000fc40000010e19 */
[----:B------:R-:W-:Y:S02]  /*2870*/  IADD3 R26, PT, PT, R27, 0x6ed9eba1, R10 ;  /* 0x6ed9eba11b1a7810 */ /* 0x000fe40007ffe00a */
[----:B------:R-:W-:Y:S02]  /*2880*/  LOP3.LUT R25, R4, R7, R11, 0x96, !PT ;  /* 0x0000000704197212 */ /* 0x000fe400078e960b */
[C---:B------:R-:W-:Y:S02]  /*2890*/  LOP3.LUT R27, R26.reuse, R16, R13, 0x96, !PT ;  /* 0x000000101a1b7212 */ /* 0x040fe400078e960d */
[----:B------:R-:W-:Y:S02]  /*28a0*/  LOP3.LUT R25, R25, R18, RZ, 0x3c, !PT ;  /* 0x0000001219197212 */ /* 0x000fe400078e3cff */
        /* <DEDUP_REMOVED lines=14> */
[----:B------:R-:W-:Y:S02]  /*2990*/  LOP3.LUT R27, R19, R18, R17, 0x96, !PT ;  /* 0x00000012131b7212 */ /* 0x000fe400078e9611 */
[----:B------:R-:W-:Y:S02]  /*29a0*/  LOP3.LUT R24, R13, R4, RZ, 0x3c, !PT ;  /* 0x000000040d187212 */ /* 0x000fe400078e3cff */
[----:B------:R-:W-:Y:S02]  /*29b0*/  SHF.L.W.U32.HI R13, R25, 0x1, R25 ;  /* 0x00000001190d7819 */ /* 0x000fe40000010e19 */
[----:B------:R-:W-:Y:S01]  /*29c0*/  LEA.HI R25, R19, R26, R19, 0x5 ;  /* 0x0000001a13197211 */ /* 0x000fe200078f2813 */
[----:B------:R-:W-:Y:S01]  /*29d0*/  IMAD.IADD R27, R16, 0x1, R27 ;  /* 0x00000001101b7824 */ /* 0x000fe200078e021b */
[----:B------:R-:W-:-:S02]  /*29e0*/  LOP3.LUT R16, R8, R9, R13, 0x96, !PT ;  /* 0x0000000908107212 */ /* 0x000fc400078e960d */
[----:B------:R-:W-:Y:S02]  /*29f0*/  SHF.L.W.U32.HI R19, R19, 0x1e, R19 ;  /* 0x0000001e13137819 */ /* 0x000fe40000010e13 */
[----:B------:R-:W-:Y:S02]  /*2a00*/  IADD3 R4, PT, PT, R25, 0x6ed9eba1, R14 ;  /* 0x6ed9eba119047810 */ /* 0x000fe40007ffe00e */
[----:B------:R-:W-:Y:S02]  /*2a10*/  LOP3.LUT R25, R16, R21, RZ, 0x3c, !PT ;  /* 0x0000001510197212 */ /* 0x000fe400078e3cff */
[----:B------:R-:W-:Y:S02]  /*2a20*/  SHF.L.W.U32.HI R15, R15, 0x1, R15 ;  /* 0x000000010f0f7819 */ /* 0x000fe40000010e0f */
[C---:B------:R-:W-:Y:S02]  /*2a30*/  LOP3.LUT R16, R4.reuse, R19, R18, 0x96, !PT ;  /* 0x0000001304107212 */ /* 0x040fe400078e9612 */
[----:B------:R-:W-:-:S02]  /*2a40*/  LEA.HI R28, R4, R27, R4, 0x5 ;  /* 0x0000001b041c7211 */ /* 0x000fc400078f2804 */
[----:B------:R-:W-:Y:S01]  /*2a50*/  LOP3.LUT R21, R20, R10, R15, 0x96, !PT ;  /* 0x0000000a14157212 */ /* 0x000fe200078e960f */
[----:B------:R-:W-:Y:S01]  /*2a60*/  IMAD.IADD R17, R17, 0x1, R16 ;  /* 0x0000000111117824 */ /* 0x000fe200078e0210 */
[----:B------:R-:W-:Y:S02]  /*2a70*/  SHF.L.W.U32.HI R4, R4, 0x1e, R4 ;  /* 0x0000001e04047819 */ /* 0x000fe40000010e04 */
[----:B------:R-:W-:Y:S02]  /*2a80*/  IADD3 R28, PT, PT, R28, 0x6ed9eba1, R13 ;  /* 0x6ed9eba11c1c7810 */ /* 0x000fe40007ffe00d */
[----:B------:R-:W-:Y:S02]  /*2a90*/  LOP3.LUT R26, R21, R6, RZ, 0x3c, !PT ;  /* 0x00000006151a7212 */ /* 0x000fe400078e3cff */
[----:B------:R-:W-:Y:S02]  /*2aa0*/  LOP3.LUT R21, R28, R4, R19, 0x96, !PT ;  /* 0x000000041c157212 */ /* 0x000fe400078e9613 */
[----:B------:R-:W-:-:S02]  /*2ab0*/  SHF.L.W.U32.HI R16, R24, 0x1, R24 ;  /* 0x0000000118107819 */ /* 0x000fc40000010e18 */
[--C-:B------:R-:W-:Y:S01]  /*2ac0*/  LEA.HI R6, R28, R17, R28.reuse, 0x5 ;  /* 0x000000111c067211 */ /* 0x100fe200078f281c */
[----:B------:R-:W-:Y:S01]  /*2ad0*/  IMAD.IADD R18, R18, 0x1, R21 ;  /* 0x0000000112127824 */ /* 0x000fe200078e0215 */
[----:B------:R-:W-:Y:S02]  /*2ae0*/  SHF.L.W.U32.HI R21, R28, 0x1e, R28 ;  /* 0x0000001e1c157819 */ /* 0x000fe40000010e1c */
[----:B------:R-:W-:Y:S02]  /*2af0*/  LOP3.LUT R17, R3, R11, R16, 0x96, !PT ;  /* 0x0000000b03117212 */ /* 0x000fe400078e9610 */
[----:B------:R-:W-:Y:S02]  /*2b00*/  IADD3 R27, PT, PT, R6, 0x6ed9eba1, R15 ;  /* 0x6ed9eba1061b7810 */ /* 0x000fe40007ffe00f */
[----:B------:R-:W-:Y:S02]  /*2b10*/  LOP3.LUT R8, R17, R8, RZ, 0x3c, !PT ;  /* 0x0000000811087212 */ /* 0x000fe400078e3cff */
[----:B------:R-:W-:-:S02]  /*2b20*/  LOP3.LUT R6, R27, R21, R4, 0x96, !PT ;  /* 0x000000151b067212 */ /* 0x000fc400078e9604 */
[----:B------:R-:W-:Y:S02]  /*2b30*/  SHF.L.W.U32.HI R17, R25, 0x1, R25 ;  /* 0x0000000119117819 */ /* 0x000fe40000010e19 */
[--C-:B------:R-:W-:Y:S01]  /*2b40*/  LEA.HI R25, R27, R18, R27.reuse, 0x5 ;  /* 0x000000121b197211 */ /* 0x100fe200078f281b */
[----:B------:R-:W-:Y:S01]  /*2b50*/  IMAD.IADD R18, R19, 0x1, R6 ;  /* 0x0000000113127824 */ /* 0x000fe200078e0206 */
[----:B------:R-:W-:Y:S02]  /*2b60*/  SHF.L.W.U32.HI R6, R27, 0x1e, R27 ;  /* 0x0000001e1b067819 */ /* 0x000fe40000010e1b */
[----:B------:R-:W-:Y:S02]  /*2b70*/  IADD3 R25, PT, PT, R25, 0x6ed9eba1, R16 ;  /* 0x6ed9eba119197810 */ /* 0x000fe40007ffe010 */
[----:B------:R-:W-:Y:S02]  /*2b80*/  LOP3.LUT R19, R7, R12, R17, 0x96, !PT ;  /* 0x0000000c07137212 */ /* 0x000fe400078e9611 */
[----:B------:R-:W-:-:S02]  /*2b90*/  LOP3.LUT R27, R25, R6, R21, 0x96, !PT ;  /* 0x00000006191b7212 */ /* 0x000fc400078e9615 */
[----:B------:R-:W-:Y:S02]  /*2ba0*/  LOP3.LUT R20, R19, R20, RZ, 0x3c, !PT ;  /* 0x0000001413147212 */ /* 0x000fe400078e3cff */
[----:B------:R-:W-:Y:S02]  /*2bb0*/  SHF.L.W.U32.HI R19, R26, 0x1, R26 ;  /* 0x000000011a137819 */ /* 0x000fe40000010e1a */
[C---:B------:R-:W-:Y:S01]  /*2bc0*/  LEA.HI R24, R25.reuse, R18, R25, 0x5 ;  /* 0x0000001219187211 */ /* 0x040fe200078f2819 */
[----:B------:R-:W-:Y:S01]  /*2bd0*/  IMAD.IADD R4, R4, 0x1, R27 ;  /* 0x0000000104047824 */ /* 0x000fe200078e021b */
[----:B------:R-:W-:Y:S02]  /*2be0*/  SHF.L.W.U32.HI R25, R25, 0x1e, R25 ;  /* 0x0000001e19197819 */ /* 0x000fe40000010e19 */
[----:B------:R-:W-:Y:S02]  /*2bf0*/  LOP3.LUT R18, R23, R14, R19, 0x96, !PT ;  /* 0x0000000e17127212 */ /* 0x000fe400078e9613 */
[----:B------:R-:W-:-:S02]  /*2c00*/  IADD3 R27, PT, PT, R24, 0x6ed9eba1, R17 ;  /* 0x6ed9eba1181b7810 */ /* 0x000fc40007ffe011 */
[----:B------:R-:W-:Y:S02]  /*2c10*/  LOP3.LUT R3, R18, R3, RZ, 0x3c, !PT ;  /* 0x0000000312037212 */ /* 0x000fe400078e3cff */
[C---:B------:R-:W-:Y:S02]  /*2c20*/  LOP3.LUT R24, R27.reuse, R25, R6, 0x96, !PT ;  /* 0x000000191b187212 */ /* 0x040fe400078e9606 */
[----:B------:R-:W-:Y:S02]  /*2c30*/  SHF.L.W.U32.HI R18, R8, 0x1, R8 ;  /* 0x0000000108127819 */ /* 0x000fe40000010e08 */
[--C-:B------:R-:W-:Y:S01]  /*2c40*/  LEA.HI R26, R27, R4, R27.reuse, 0x5 ;  /* 0x000000041b1a7211 */ /* 0x100fe200078f281b */
[----:B------:R-:W-:Y:S01]  /*2c50*/  IMAD.IADD R24, R21, 0x1, R24 ;  /* 0x0000000115187824 */ /* 0x000fe200078e0218 */
[----:B------:R-:W-:Y:S02]  /*2c60*/  LOP3.LUT R4, R5, R13, R18, 0x96, !PT ;  /* 0x0000000d05047212 */ /* 0x000fe400078e9612 */
[----:B------:R-:W-:-:S02]  /*2c70*/  SHF.L.W.U32.HI R8, R27, 0x1e, R27 ;  /* 0x0000001e1b087819 */ /* 0x000fc40000010e1b */
[----:B------:R-:W-:Y:S02]  /*2c80*/  IADD3 R21, PT, PT, R26, 0x6ed9eba1, R19 ;  /* 0x6ed9eba11a157810 */ /* 0x000fe40007ffe013 */
[----:B------:R-:W-:Y:S02]  /*2c90*/  LOP3.LUT R4, R4, R7, RZ, 0x3c, !PT ;  /* 0x0000000704047212 */ /* 0x000fe400078e3cff */
[C---:B------:R-:W-:Y:S02]  /*2ca0*/  LOP3.LUT R7, R21.reuse, R8, R25, 0x96, !PT ;  /* 0x0000000815077212 */ /* 0x040fe400078e9619 */
[----:B------:R-:W-:Y:S02]  /*2cb0*/  SHF.L.W.U32.HI R20, R20, 0x1, R20 ;  /* 0x0000000114147819 */ /* 0x000fe40000010e14 */
[C---:B------:R-:W-:Y:S01]  /*2cc0*/  LEA.HI R27, R21.reuse, R24, R21, 0x5 ;  /* 0x00000018151b7211 */ /* 0x040fe200078f2815 */
[----:B------:R-:W-:Y:S01]  /*2cd0*/  IMAD.IADD R6, R6, 0x1, R7 ;  /* 0x0000000106067824 */ /* 0x000fe200078e0207 */
[----:B------:R-:W-:-:S02]  /*2ce0*/  SHF.L.W.U32.HI R7, R21, 0x1e, R21 ;  /* 0x0000001e15077819 */ /* 0x000fc40000010e15 */
[----:B------:R-:W-:Y:S02]  /*2cf0*/  LOP3.LUT R24, R9, R15, R20, 0x96, !PT ;  /* 0x0000000f09187212 */ /* 0x000fe400078e9614 */
[----:B------:R-:W-:Y:S02]  /*2d00*/  IADD3 R21, PT, PT, R27, 0x6ed9eba1, R18 ;  /* 0x6ed9eba11b157810 */ /* 0x000fe40007ffe012 */
[----:B------:R-:W-:Y:S02]  /*2d10*/  LOP3.LUT R23, R24, R23, RZ, 0x3c, !PT ;  /* 0x0000001718177212 */ /* 0x000fe400078e3cff */
[C---:B------:R-:W-:Y:S02]  /*2d20*/  LOP3.LUT R24, R21.reuse, R7, R8, 0x96, !PT ;  /* 0x0000000715187212 */ /* 0x040fe400078e9608 */
[C-C-:B------:R-:W-:Y:S02]  /*2d30*/  LEA.HI R27, R21.reuse, R6, R21.reuse, 0x5 ;  /* 0x00000006151b7211 */ /* 0x140fe400078f2815 */
[----:B------:R-:W-:Y:S01]  /*2d40*/  SHF.L.W.U32.HI R6, R21, 0x1e, R21 ;  /* 0x0000001e15067819 */ /* 0x000fe20000010e15 */
[----:B------:R-:W-:Y:S01]  /*2d50*/  IMAD.IADD R24, R25, 0x1, R24 ;  /* 0x0000000119187824 */ /* 0x000fe200078e0218 */
[----:B------:R-:W-:-:S02]  /*2d60*/  IADD3 R21, PT, PT, R27, 0x6ed9eba1, R20 ;  /* 0x6ed9eba11b157810 */ /* 0x000fc40007ffe014 */
[----:B------:R-:W-:Y:S02]  /*2d70*/  SHF.L.W.U32.HI R3, R3, 0x1, R3 ;  /* 0x0000000103037819 */ /* 0x000fe40000010e03 */
[C---:B------:R-:W-:Y:S02]  /*2d80*/  LOP3.LUT R27, R21.reuse, R6, R7, 0x96, !PT ;  /* 0x00000006151b7212 */ /* 0x040fe400078e9607 */
[C---:B------:R-:W-:Y:S02]  /*2d90*/  LEA.HI R24, R21.reuse, R24, R21, 0x5 ;  /* 0x0000001815187211 */ /* 0x040fe400078f2815 */
[----:B------:R-:W-:Y:S01]  /*2da0*/  LOP3.LUT R26, R10, R16, R3, 0x96, !PT ;  /* 0x000000100a1a7212 */ /* 0x000fe200078e9603 */
[----:B------:R-:W-:Y:S01]  /*2db0*/  IMAD.IADD R27, R8, 0x1, R27 ;  /* 0x00000001081b7824 */ /* 0x000fe200078e021b */
[----:B------:R-:W-:Y:S02]  /*2dc0*/  SHF.L.W.U32.HI R21, R21, 0x1e, R21 ;  /* 0x0000001e15157819 */ /* 0x000fe40000010e15 */
[----:B------:R-:W-:-:S02]  /*2dd0*/  IADD3 R24, PT, PT, R24, 0x6ed9eba1, R3 ;  /* 0x6ed9eba118187810 */ /* 0x000fc40007ffe003 */
[----:B------:R-:W-:Y:S02]  /*2de0*/  LOP3.LUT R25, R26, R5, RZ, 0x3c, !PT ;  /* 0x000000051a197212 */ /* 0x000fe400078e3cff */
[----:B------:R-:W-:Y:S02]  /*2df0*/  LOP3.LUT R26, R24, R21, R6, 0x96, !PT ;  /* 0x00000015181a7212 */ /* 0x000fe400078e9606 */
[----:B------:R-:W-:Y:S02]  /*2e00*/  SHF.L.W.U32.HI R5, R23, 0x1, R23 ;  /* 0x0000000117057819 */ /* 0x000fe40000010e17 */
[----:B------:R-:W-:Y:S02]  /*2e10*/  SHF.L.W.U32.HI R4, R4, 0x1, R4 ;  /* 0x0000000104047819 */ /* 0x000fe40000010e04 */
[----:B------:R-:W-:Y:S01]  /*2e20*/  LEA.HI R23, R24, R27, R24, 0x5 ;  /* 0x0000001b18177211 */ /* 0x000fe200078f2818 */
[----:B------:R-:W-:Y:S01]  /*2e30*/  IMAD.IADD R26, R7, 0x1, R26 ;  /* 0x00000001071a7824 */ /* 0x000fe200078e021a */
[----:B------:R-:W-:-:S02]  /*2e40*/  LOP3.LUT R8, R11, R17, R4, 0x96, !PT ;  /* 0x000000110b087212 */ /* 0x000fc400078e9604 */
[----:B------:R-:W-:Y:S02]  /*2e50*/  SHF.L.W.U32.HI R24, R24, 0x1e, R24 ;  /* 0x0000001e18187819 */ /* 0x000fe40000010e18 */
[----:B------:R-:W-:Y:S02]  /*2e60*/  IADD3 R23, PT, PT, R23, 0x6ed9eba1, R4 ;  /* 0x6ed9eba117177810 */ /* 0x000fe40007ffe004 */
[----:B------:R-:W-:Y:S02]  /*2e70*/  LOP3.LUT R7, R12, R19, R5, 0x96, !PT ;  /* 0x000000130c077212 */ /* 0x000fe400078e9605 */
[----:B------:R-:W-:Y:S02]  /*2e80*/  LOP3.LUT R9, R8, R9, RZ, 0x3c, !PT ;  /* 0x0000000908097212 */ /* 0x000fe400078e3cff */
[----:B------:R-:W-:Y:S02]  /*2e90*/  LOP3.LUT R27, R24, R21, R23, 0xe8, !PT ;  /* 0x00000015181b7212 */ /* 0x000fe400078ee817 */
[----:B------:R-:W-:-:S02]  /*2ea0*/  LOP3.LUT R8, R7, R10, RZ, 0x3c, !PT ;  /* 0x0000000a07087212 */ /* 0x000fc400078e3cff */
[----:B------:R-:W-:Y:S02]  /*2eb0*/  SHF.L.W.U32.HI R7, R25, 0x1, R25 ;  /* 0x0000000119077819 */ /* 0x000fe40000010e19 */
[C---:B------:R-:W-:Y:S01]  /*2ec0*/  LEA.HI R26, R23.reuse, R26, R23, 0x5 ;  /* 0x0000001a171a7211 */ /* 0x040fe200078f2817 */
[----:B------:R-:W-:Y:S01]  /*2ed0*/  IMAD.IADD R25, R6, 0x1, R27 ;  /* 0x0000000106197824 */ /* 0x000fe200078e021b */
[----:B------:R-:W-:Y:S02]  /*2ee0*/  LOP3.LUT R10, R14, R18, R7, 0x96, !PT ;  /* 0x000000120e0a7212 */ /* 0x000fe400078e9607 */
[----:B------:R-:W-:Y:S02]  /*2ef0*/  IADD3 R26, PT, PT, R26, 0x6ed9eba1, R5 ;  /* 0x6ed9eba11a1a7810 */ /* 0x000fe40007ffe005 */
[----:B------:R-:W-:Y:S02]  /*2f00*/  SHF.L.W.U32.HI R23, R23, 0x1e, R23 ;  /* 0x0000001e17177819 */ /* 0x000fe40000010e17 */
[----:B------:R-:W-:-:S02]  /*2f10*/  SHF.L.W.U32.HI R6, R9, 0x1, R9 ;  /* 0x0000000109067819 */ /* 0x000fc40000010e09 */
[----:B------:R-:W-:Y:S02]  /*2f20*/  LOP3.LUT R10, R10, R11, RZ, 0x3c, !PT ;  /* 0x0000000b0a0a7212 */ /* 0x000fe400078e3cff */
[C-C-:B------:R-:W-:Y:S02]  /*2f30*/  LEA.HI R28, R26.reuse, R25, R26.reuse, 0x5 ;  /* 0x000000191a1c7211 */ /* 0x140fe400078f281a */
[----:B------:R-:W-:Y:S02]  /*2f40*/  LOP3.LUT R11, R23, R24, R26, 0xe8, !PT ;  /* 0x00000018170b7212 */ /* 0x000fe400078ee81a */
[----:B------:R-:W-:Y:S02]  /*2f50*/  LOP3.LUT R9, R13, R20, R6, 0x96, !PT ;  /* 0x000000140d097212 */ /* 0x000fe400078e9606 */
[----:B------:R-:W-:Y:S02]  /*2f60*/  SHF.L.W.U32.HI R26, R26, 0x1e, R26 ;  /* 0x0000001e1a1a7819 */ /* 0x000fe40000010e1a */
[----:B------:R-:W-:Y:S01]  /*2f70*/  IADD3 R28, PT, PT, R28, -0x70e44324, R7 ;  /* 0x8f1bbcdc1c1c7810 */ /* 0x000fe20007ffe007 */
[----:B------:R-:W-:Y:S01]  /*2f80*/  IMAD.IADD R21, R21, 0x1, R11 ;  /* 0x0000000115157824 */ /* 0x000fe200078e020b */
[----:B------:R-:W-:-:S02]  /*2f90*/  LOP3.LUT R12, R9, R12, RZ, 0x3c, !PT ;  /* 0x0000000c090c7212 */ /* 0x000fc400078e3cff */
[----:B------:R-:W-:Y:S02]  /*2fa0*/  LOP3.LUT R9, R26, R23, R28, 0xe8, !PT ;  /* 0x000000171a097212 */ /* 0x000fe400078ee81c */
[----:B------:R-:W-:Y:S02]  /*2fb0*/  SHF.L.W.U32.HI R8, R8, 0x1, R8 ;  /* 0x0000000108087819 */ /* 0x000fe40000010e08 */
[--C-:B------:R-:W-:Y:S01]  /*2fc0*/  LEA.HI R25, R28, R21, R28.reuse, 0x5 ;  /* 0x000000151c197211 */ /* 0x100fe200078f281c */
[----:B------:R-:W-:Y:S01]  /*2fd0*/  IMAD.IADD R21, R24, 0x1, R9 ;  /* 0x0000000118157824 */ /* 0x000fe200078e0209 */
[----:B------:R-:W-:Y:S02]  /*2fe0*/  SHF.L.W.U32.HI R11, R28, 0x1e, R28 ;  /* 0x0000001e1c0b7819 */ /* 0x000fe40000010e1c */
[----:B------:R-:W-:Y:S02]  /*2ff0*/  LOP3.LUT R9, R15, R3, R8, 0x96, !PT ;  /* 0x000000030f097212 */ /* 0x000fe400078e9608 */
[----:B------:R-:W-:-:S02]  /*3000*/  IADD3 R28, PT, PT, R25, -0x70e44324, R6 ;  /* 0x8f1bbcdc191c7810 */ /* 0x000fc40007ffe006 */
[----:B------:R-:W-:Y:S02]  /*3010*/  LOP3.LUT R24, R9, R14, RZ, 0x3c, !PT ;  /* 0x0000000e09187212 */ /* 0x000fe400078e3cff */
[--C-:B------:R-:W-:Y:S02]  /*3020*/  LOP3.LUT R14, R11, R26, R28.reuse, 0xe8, !PT ;  /* 0x0000001a0b0e7212 */ /* 0x100fe400078ee81c */
[----:B------:R-:W-:Y:S02]  /*3030*/  LEA.HI R21, R28, R21, R28, 0x5 ;  /* 0x000000151c157211 */ /* 0x000fe400078f281c */
[----:B------:R-:W-:Y:S01]  /*3040*/  SHF.L.W.U32.HI R9, R10, 0x1, R10 ;  /* 0x000000010a097819 */ /* 0x000fe20000010e0a */
[----:B------:R-:W-:Y:S01]  /*3050*/  IMAD.IADD R23, R23, 0x1, R14 ;  /* 0x0000000117177824 */ /* 0x000fe200078e020e */
[----:B------:R-:W-:Y:S02]  /*3060*/  SHF.L.W.U32.HI R14, R28, 0x1e, R28 ;  /* 0x0000001e1c0e7819 */ /* 0x000fe40000010e1c */
[----:B------:R-:W-:-:S02]  /*3070*/  IADD3 R21, PT, PT, R21, -0x70e44324, R8 ;  /* 0x8f1bbcdc15157810 */ /* 0x000fc40007ffe008 */
[----:B------:R-:W-:Y:S02]  /*3080*/  LOP3.LUT R10, R16, R4, R9, 0x96, !PT ;  /* 0x00000004100a7212 */ /* 0x000fe400078e9609 */
[--C-:B------:R-:W-:Y:S02]  /*3090*/  LOP3.LUT R25, R14, R11, R21.reuse, 0xe8, !PT ;  /* 0x0000000b0e197212 */ /* 0x100fe400078ee815 */
[C---:B------:R-:W-:Y:S02]  /*30a0*/  LEA.HI R28, R21.reuse, R23, R21, 0x5 ;  /* 0x00000017151c7211 */ /* 0x040fe400078f2815 */
[----:B------:R-:W-:Y:S02]  /*30b0*/  LOP3.LUT R13, R10, R13, RZ, 0x3c, !PT ;  /* 0x0000000d0a0d7212 */ /* 0x000fe400078e3cff */
[----:B------:R-:W-:Y:S01]  /*30c0*/  SHF.L.W.U32.HI R10, R12, 0x1, R12 ;  /* 0x000000010c0a7819 */ /* 0x000fe20000010e0c */
[----:B------:R-:W-:Y:S01]  /*30d0*/  IMAD.IADD R26, R26, 0x1, R25 ;  /* 0x000000011a1a7824 */ /* 0x000fe200078e0219 */
[----:B------:R-:W-:-:S02]  /*30e0*/  SHF.L.W.U32.HI R21, R21, 0x1e, R21 ;  /* 0x0000001e15157819 */ /* 0x000fc40000010e15 */
[----:B------:R-:W-:Y:S02]  /*30f0*/  IADD3 R23, PT, PT, R28, -0x70e44324, R9 ;  /* 0x8f1bbcdc1c177810 */ /* 0x000fe40007ffe009 */
[----:B------:R-:W-:Y:S02]  /*3100*/  LOP3.LUT R12, R17, R5, R10, 0x96, !PT ;  /* 0x00000005110c7212 */ /* 0x000fe400078e960a */
[--C-:B------:R-:W-:Y:S02]  /*3110*/  LOP3.LUT R28, R21, R14, R23.reuse, 0xe8, !PT ;  /* 0x0000000e151c7212 */ /* 0x100fe400078ee817 */
[----:B------:R-:W-:Y:S02]  /*3120*/  LEA.HI R27, R23, R26, R23, 0x5 ;  /* 0x0000001a171b7211 */ /* 0x000fe400078f2817 */
[----:B------:R-:W-:Y:S01]  /*3130*/  LOP3.LUT R15, R12, R15, RZ, 0x3c, !PT ;  /* 0x0000000f0c0f7212 */ /* 0x000fe200078e3cff */
[----:B------:R-:W-:Y:S01]  /*3140*/  IMAD.IADD R26, R11, 0x1, R28 ;  /* 0x000000010b1a7824 */ /* 0x000fe200078e021c */
[----:B------:R-:W-:-:S02]  /*3150*/  SHF.L.W.U32.HI R12, R24, 0x1, R24 ;  /* 0x00000001180c7819 */ /* 0x000fc40000010e18 */
[----:B------:R-:W-:Y:S02]  /*3160*/  SHF.L.W.U32.HI R24, R23, 0x1e, R23 ;  /* 0x0000001e17187819 */ /* 0x000fe40000010e17 */
[----:B------:R-:W-:Y:S02]  /*3170*/  IADD3 R23, PT, PT, R27, -0x70e44324, R10 ;  /* 0x8f1bbcdc1b177810 */ /* 0x000fe40007ffe00a */
[----:B------:R-:W-:Y:S02]  /*3180*/  LOP3.LUT R25, R19, R7, R12, 0x96, !PT ;  /* 0x0000000713197212 */ /* 0x000fe400078e960c */
[----:B------:R-:W-:Y:S02]  /*3190*/  SHF.L.W.U32.HI R11, R13, 0x1, R13 ;  /* 0x000000010d0b7819 */ /* 0x000fe40000010e0d */
[--C-:B------:R-:W-:Y:S02]  /*31a0*/  LOP3.LUT R29, R24, R21, R23.reuse, 0xe8, !PT ;  /* 0x00000015181d7212 */ /* 0x100fe400078ee817 */
[----:B------:R-:W-:-:S02]  /*31b0*/  LEA.HI R27, R23, R26, R23, 0x5 ;  /* 0x0000001a171b7211 */ /* 0x000fc400078f2817 */
[----:B------:R-:W-:Y:S02]  /*31c0*/  LOP3.LUT R25, R25, R16, RZ, 0x3c, !PT ;  /* 0x0000001019197212 */ /* 0x000fe400078e3cff */
[----:B------:R-:W-:Y:S01]  /*31d0*/  LOP3.LUT R16, R18, R6, R11, 0x96, !PT ;  /* 0x0000000612107212 */ /* 0x000fe200078e960b */
[----:B------:R-:W-:Y:S01]  /*31e0*/  IMAD.IADD R14, R14, 0x1, R29 ;  /* 0x000000010e0e7824 */ /* 0x000fe200078e021d */
[----:B------:R-:W-:Y:S02]  /*31f0*/  SHF.L.W.U32.HI R23, R23, 0x1e, R23 ;  /* 0x0000001e17177819 */ /* 0x000fe40000010e17 */
[----:B------:R-:W-:Y:S02]  /*3200*/  IADD3 R27, PT, PT, R27, -0x70e44324, R12 ;  /* 0x8f1bbcdc1b1b7810 */ /* 0x000fe40007ffe00c */
[----:B------:R-:W-:Y:S02]  /*3210*/  LOP3.LUT R17, R16, R17, RZ, 0x3c, !PT ;  /* 0x0000001110117212 */ /* 0x000fe400078e3cff */
[----:B------:R-:W-:-:S02]  /*3220*/  LOP3.LUT R16, R23, R24, R27, 0xe8, !PT ;  /* 0x0000001817107212 */ /* 0x000fc400078ee81b */
[----:B------:R-:W-:Y:S02]  /*3230*/  SHF.L.W.U32.HI R13, R15, 0x1, R15 ;  /* 0x000000010f0d7819 */ /* 0x000fe40000010e0f */
[----:B------:R-:W-:Y:S01]  /*3240*/  LEA.HI R26, R27, R14, R27, 0x5 ;  /* 0x0000000e1b1a7211 */ /* 0x000fe200078f281b */
[----:B------:R-:W-:Y:S01]  /*3250*/  IMAD.IADD R15, R21, 0x1, R16 ;  /* 0x00000001150f7824 */ /* 0x000fe200078e0210 */
[----:B------:R-:W-:Y:S02]  /*3260*/  LOP3.LUT R14, R20, R8, R13, 0x96, !PT ;  /* 0x00000008140e7212 */ /* 0x000fe400078e960d */
[----:B------:R-:W-:Y:S02]  /*3270*/  SHF.L.W.U32.HI R16, R27, 0x1e, R27 ;  /* 0x0000001e1b107819 */ /* 0x000fe40000010e1b */
[----:B------:R-:W-:Y:S02]  /*3280*/  IADD3 R26, PT, PT, R26, -0x70e44324, R11 ;  /* 0x8f1bbcdc1a1a7810 */ /* 0x000fe40007ffe00b */
[----:B------:R-:W-:-:S02]  /*3290*/  LOP3.LUT R21, R14, R19, RZ, 0x3c, !PT ;  /* 0x000000130e157212 */ /* 0x000fc400078e3cff */
[--C-:B------:R-:W-:Y:S02]  /*32a0*/  LOP3.LUT R19, R16, R23, R26.reuse, 0xe8, !PT ;  /* 0x0000001710137212 */ /* 0x100fe400078ee81a */
[----:B------:R-:W-:Y:S02]  /*32b0*/  SHF.L.W.U32.HI R14, R25, 0x1, R25 ;  /* 0x00000001190e7819 */ /* 0x000fe40000010e19 */
[--C-:B------:R-:W-:Y:S01]  /*32c0*/  LEA.HI R25, R26, R15, R26.reuse, 0x5 ;  /* 0x0000000f1a197211 */ /* 0x100fe200078f281a */
[----:B------:R-:W-:Y:S01]  /*32d0*/  IMAD.IADD R28, R24, 0x1, R19 ;  /* 0x00000001181c7824 */ /* 0x000fe200078e0213 */
[----:B------:R-:W-:Y:S02]  /*32e0*/  SHF.L.W.U32.HI R19, R26, 0x1e, R26 ;  /* 0x0000001e1a137819 */ /* 0x000fe40000010e1a */
[----:B------:R-:W-:Y:S02]  /*32f0*/  LOP3.LUT R15, R3, R9, R14, 0x96, !PT ;  /* 0x00000009030f7212 */ /* 0x000fe400078e960e */
[----:B------:R-:W-:-:S02]  /*3300*/  IADD3 R25, PT, PT, R25, -0x70e44324, R13 ;  /* 0x8f1bbcdc19197810 */ /* 0x000fc40007ffe00d */
[----:B------:R-:W-:Y:S02]  /*3310*/  LOP3.LUT R24, R15, R18, RZ, 0x3c, !PT ;  /* 0x000000120f187212 */ /* 0x000fe400078e3cff */
[----:B------:R-:W-:Y:S02]  /*3320*/  LOP3.LUT R26, R19, R16, R25, 0xe8, !PT ;  /* 0x00000010131a7212 */ /* 0x000fe400078ee819 */
[----:B------:R-:W-:Y:S02]  /*3330*/  SHF.L.W.U32.HI R15, R17, 0x1, R17 ;  /* 0x00000001110f7819 */ /* 0x000fe40000010e11 */
[--C-:B------:R-:W-:Y:S01]  /*3340*/  LEA.HI R17, R25, R28, R25.reuse, 0x5 ;  /* 0x0000001c19117211 */ /* 0x100fe200078f2819 */
[----:B------:R-:W-:Y:S01]  /*3350*/  IMAD.IADD R26, R23, 0x1, R26 ;  /* 0x00000001171a7824 */ /* 0x000fe200078e021a */
[----:B------:R-:W-:Y:S02]  /*3360*/  SHF.L.W.U32.HI R18, R25, 0x1e, R25 ;  /* 0x0000001e19127819 */ /* 0x000fe40000010e19 */
[----:B------:R-:W-:-:S02]  /*3370*/  LOP3.LUT R23, R4, R10, R15, 0x96, !PT ;  /* 0x0000000a04177212 */ /* 0x000fc400078e960f */
[----:B------:R-:W-:Y:S02]  /*3380*/  IADD3 R25, PT, PT, R17, -0x70e44324, R14 ;  /* 0x8f1bbcdc11197810 */ /* 0x000fe40007ffe00e */
[----:B------:R-:W-:Y:S02]  /*3390*/  LOP3.LUT R23, R23, R20, RZ, 0x3c, !PT ;  /* 0x0000001417177212 */ /* 0x000fe400078e3cff */
[--C-:B------:R-:W-:Y:S02]  /*33a0*/  LOP3.LUT R27, R18, R19, R25.reuse, 0xe8, !PT ;  /* 0x00000013121b7212 */ /* 0x100fe400078ee819 */
[----:B------:R-:W-:Y:S02]  /*33b0*/  LEA.HI R20, R25, R26, R25, 0x5 ;  /* 0x0000001a19147211 */ /* 0x000fe400078f2819 */
[----:B------:R-:W-:Y:S01]  /*33c0*/  SHF.L.W.U32.HI R17, R21, 0x1, R21 ;  /* 0x0000000115117819 */ /* 0x000fe20000010e15 */
[----:B------:R-:W-:Y:S01]  /*33d0*/  IMAD.IADD R27, R16, 0x1, R27 ;  /* 0x00000001101b7824 */ /* 0x000fe200078e021b */
[----:B------:R-:W-:-:S02]  /*33e0*/  SHF.L.W.U32.HI R21, R25, 0x1e, R25 ;  /* 0x0000001e19157819 */ /* 0x000fc40000010e19 */
[----:B------:R-:W-:Y:S02]  /*33f0*/  IADD3 R20, PT, PT, R20, -0x70e44324, R15 ;  /* 0x8f1bbcdc14147810 */ /* 0x000fe40007ffe00f */
[----:B------:R-:W-:Y:S02]  /*3400*/  LOP3.LUT R16, R5, R12, R17, 0x96, !PT ;  /* 0x0000000c05107212 */ /* 0x000fe400078e9611 */
[----:B------:R-:W-:Y:S02]  /*3410*/  LOP3.LUT R26, R21, R18, R20, 0xe8, !PT ;  /* 0x00000012151a7212 */ /* 0x000fe400078ee814 */
[----:B------:R-:W-:Y:S02]  /*3420*/  LOP3.LUT R25, R16, R3, RZ, 0x3c, !PT ;  /* 0x0000000310197212 */ /* 0x000fe400078e3cff */
[----:B------:R-:W-:Y:S01]  /*3430*/  SHF.L.W.U32.HI R16, R24, 0x1, R24 ;  /* 0x0000000118107819 */ /* 0x000fe20000010e18 */
[----:B------:R-:W-:Y:S01]  /*3440*/  IMAD.IADD R3, R19, 0x1, R26 ;  /* 0x0000000113037824 */ /* 0x000fe200078e021a */
[----:B------:R-:W-:-:S02]  /*3450*/  LEA.HI R24, R20, R27, R20, 0x5 ;  /* 0x0000001b14187211 */ /* 0x000fc400078f2814 */
[----:B------:R-:W-:Y:S02]  /*3460*/  LOP3.LUT R19, R7, R11, R16, 0x96, !PT ;  /* 0x0000000b07137212 */ /* 0x000fe400078e9610 */
[----:B------:R-:W-:Y:S02]  /*3470*/  SHF.L.W.U32.HI R20, R20, 0x1e, R20 ;  /* 0x0000001e14147819 */ /* 0x000fe40000010e14 */
[----:B------:R-:W-:Y:S02]  /*3480*/  IADD3 R24, PT, PT, R24, -0x70e44324, R17 ;  /* 0x8f1bbcdc18187810 */ /* 0x000fe40007ffe011 */
[----:B------:R-:W-:Y:S02]  /*3490*/  LOP3.LUT R19, R19, R4, RZ, 0x3c, !PT ;  /* 0x0000000413137212 */ /* 0x000fe400078e3cff */
[----:B------:R-:W-:Y:S02]  /*34a0*/  SHF.L.W.U32.HI R4, R23, 0x1, R23 ;  /* 0x0000000117047819 */ /* 0x000fe40000010e17 */
[----:B------:R-:W-:-:S02]  /*34b0*/  LOP3.LUT R27, R20, R21, R24, 0xe8, !PT ;  /* 0x00000015141b7212 */ /* 0x000fc400078ee818 */
[C-C-:B------:R-:W-:Y:S02]  /*34c0*/  LEA.HI R23, R24.reuse, R3, R24.reuse, 0x5 ;  /* 0x0000000318177211 */ /* 0x140fe400078f2818 */
[----:B------:R-:W-:Y:S01]  /*34d0*/  SHF.L.W.U32.HI R3, R24, 0x1e, R24 ;  /* 0x0000001e18037819 */ /* 0x000fe20000010e18 */
[----:B------:R-:W-:Y:S01]  /*34e0*/  IMAD.IADD R27, R18, 0x1, R27 ;  /* 0x00000001121b7824 */ /* 0x000fe200078e021b */
[----:B------:R-:W-:Y:S02]  /*34f0*/  IADD3 R24, PT, PT, R23, -0x70e44324, R16 ;  /* 0x8f1bbcdc17187810 */ /* 0x000fe40007ffe010 */
[----:B------:R-:W-:Y:S02]  /*3500*/  LOP3.LUT R18, R6, R13, R4, 0x96, !PT ;  /* 0x0000000d06127212 */ /* 0x000fe400078e9604 */
[----:B------:R-:W-:Y:S02]  /*3510*/  LOP3.LUT R26, R3, R20, R24, 0xe8, !PT ;  /* 0x00000014031a7212 */ /* 0x000fe400078ee818 */
[----:B------:R-:W-:-:S02]  /*3520*/  LOP3.LUT R23, R18, R5, RZ, 0x3c, !PT ;  /* 0x0000000512177212 */ /* 0x000fc400078e3cff */
[C---:B------:R-:W-:Y:S02]  /*3530*/  LEA.HI R27, R24.reuse, R27, R24, 0x5 ;  /* 0x0000001b181b7211 */ /* 0x040fe400078f2818 */
[----:B------:R-:W-:Y:S01]  /*3540*/  SHF.L.W.U32.HI R5, R25, 0x1, R25 ;  /* 0x0000000119057819 */ /* 0x000fe20000010e19 */
[----:B------:R-:W-:Y:S01]  /*3550*/  IMAD.IADD R26, R21, 0x1, R26 ;  /* 0x00000001151a7824 */ /* 0x000fe200078e021a */
[----:B------:R-:W-:Y:S02]  /*3560*/  SHF.L.W.U32.HI R24, R24, 0x1e, R24 ;  /* 0x0000001e18187819 */ /* 0x000fe40000010e18 */
[----:B------:R-:W-:Y:S02]  /*3570*/  IADD3 R21, PT, PT, R27, -0x70e44324, R4 ;  /* 0x8f1bbcdc1b157810 */ /* 0x000fe40007ffe004 */
        /* <DEDUP_REMOVED lines=8> */
[----:B------:R-:W-:-:S02]  /*3600*/  IADD3 R20, PT, PT, R26, -0x70e44324, R5 ;  /* 0x8f1bbcdc1a147810 */ /* 0x000fc40007ffe005 */
[----:B------:R-:W-:Y:S02]  /*3610*/  LOP3.LUT R25, R25, R6, RZ, 0x3c, !PT ;  /* 0x0000000619197212 */ /* 0x000fe400078e3cff */
[--C-:B------:R-:W-:Y:S02]  /*3620*/  LOP3.LUT R26, R19, R24, R20.reuse, 0xe8, !PT ;  /* 0x00000018131a7212 */ /* 0x100fe400078ee814 */
[----:B------:R-:W-:Y:S02]  /*3630*/  SHF.L.W.U32.HI R6, R23, 0x1, R23 ;  /* 0x0000000117067819 */ /* 0x000fe40000010e17 */
[----:B------:R-:W-:Y:S01]  /*3640*/  LEA.HI R27, R20, R27, R20, 0x5 ;  /* 0x0000001b141b7211 */ /* 0x000fe200078f2814 */
[----:B------:R-:W-:Y:S01]  /*3650*/  IMAD.IADD R3, R3, 0x1, R26 ;  /* 0x0000000103037824 */ /* 0x000fe200078e021a */
[----:B------:R-:W-:Y:S02]  /*3660*/  LOP3.LUT R21, R10, R17, R6, 0x96, !PT ;  /* 0x000000110a157212 */ /* 0x000fe400078e9606 */
[----:B------:R-:W-:-:S02]  /*3670*/  SHF.L.W.U32.HI R20, R20, 0x1e, R20 ;  /* 0x0000001e14147819 */ /* 0x000fc40000010e14 */
[----:B------:R-:W-:Y:S02]  /*3680*/  IADD3 R26, PT, PT, R27, -0x70e44324, R18 ;  /* 0x8f1bbcdc1b1a7810 */ /* 0x000fe40007ffe012 */
[----:B------:R-:W-:Y:S02]  /*3690*/  LOP3.LUT R8, R21, R8, RZ, 0x3c, !PT ;  /* 0x0000000815087212 */ /* 0x000fe400078e3cff */
[--C-:B------:R-:W-:Y:S02]  /*36a0*/  LOP3.LUT R21, R20, R19, R26.reuse, 0xe8, !PT ;  /* 0x0000001314157212 */ /* 0x100fe400078ee81a */
[----:B------:R-:W-:Y:S02]  /*36b0*/  SHF.L.W.U32.HI R7, R7, 0x1, R7 ;  /* 0x0000000107077819 */ /* 0x000fe40000010e07 */
[--C-:B------:R-:W-:Y:S01]  /*36c0*/  LEA.HI R3, R26, R3, R26.reuse, 0x5 ;  /* 0x000000031a037211 */ /* 0x100fe200078f281a */
[----:B------:R-:W-:Y:S01]  /*36d0*/  IMAD.IADD R24, R24, 0x1, R21 ;  /* 0x0000000118187824 */ /* 0x000fe200078e0215 */
[----:B------:R-:W-:-:S02]  /*36e0*/  SHF.L.W.U32.HI R21, R26, 0x1e, R26 ;  /* 0x0000001e1a157819 */ /* 0x000fc40000010e1a */
[----:B------:R-:W-:Y:S02]  /*36f0*/  LOP3.LUT R26, R12, R16, R7, 0x96, !PT ;  /* 0x000000100c1a7212 */ /* 0x000fe400078e9607 */
[----:B------:R-:W-:Y:S02]  /*3700*/  IADD3 R23, PT, PT, R3, -0x70e44324, R6 ;  /* 0x8f1bbcdc03177810 */ /* 0x000fe40007ffe006 */
[----:B------:R-:W-:Y:S02]  /*3710*/  LOP3.LUT R9, R26, R9, RZ, 0x3c, !PT ;  /* 0x000000091a097212 */ /* 0x000fe400078e3cff */
[----:B------:R-:W-:Y:S02]  /*3720*/  SHF.L.W.U32.HI R3, R25, 0x1, R25 ;  /* 0x0000000119037819 */ /* 0x000fe40000010e19 */
[--C-:B------:R-:W-:Y:S02]  /*3730*/  LOP3.LUT R28, R21, R20, R23.reuse, 0xe8, !PT ;  /* 0x00000014151c7212 */ /* 0x100fe400078ee817 */
[----:B------:R-:W-:-:S02]  /*3740*/  LEA.HI R26, R23, R24, R23, 0x5 ;  /* 0x00000018171a7211 */ /* 0x000fc400078f2817 */
[----:B------:R-:W-:Y:S02]  /*3750*/  SHF.L.W.U32.HI R24, R23, 0x1e, R23 ;  /* 0x0000001e17187819 */ /* 0x000fe40000010e17 */
[----:B------:R-:W-:Y:S01]  /*3760*/  LOP3.LUT R23, R11, R4, R3, 0x96, !PT ;  /* 0x000000040b177212 */ /* 0x000fe200078e9603 */
[----:B------:R-:W-:Y:S01]  /*3770*/  IMAD.IADD R19, R19, 0x1, R28 ;  /* 0x0000000113137824 */ /* 0x000fe200078e021c */
[----:B------:R-:W-:Y:S02]  /*3780*/  IADD3 R26, PT, PT, R26, -0x70e44324, R7 ;  /* 0x8f1bbcdc1a1a7810 */ /* 0x000fe40007ffe007 */
[----:B------:R-:W-:Y:S02]  /*3790*/  LOP3.LUT R10, R23, R10, RZ, 0x3c, !PT ;  /* 0x0000000a170a7212 */ /* 0x000fe400078e3cff */
[--C-:B------:R-:W-:Y:S02]  /*37a0*/  LOP3.LUT R23, R24, R21, R26.reuse, 0xe8, !PT ;  /* 0x0000001518177212 */ /* 0x100fe400078ee81a */
[----:B------:R-:W-:-:S02]  /*37b0*/  LEA.HI R28, R26, R19, R26, 0x5 ;  /* 0x000000131a1c7211 */ /* 0x000fc400078f281a */
[----:B------:R-:W-:Y:S01]  /*37c0*/  SHF.L.W.U32.HI R19, R26, 0x1e, R26 ;  /* 0x0000001e1a137819 */ /* 0x000fe20000010e1a */
[----:B------:R-:W-:Y:S01]  /*37d0*/  IMAD.IADD R23, R20, 0x1, R23 ;  /* 0x0000000114177824 */ /* 0x000fe200078e0217 */
[----:B------:R-:W-:Y:S02]  /*37e0*/  IADD3 R20, PT, PT, R28, -0x70e44324, R3 ;  /* 0x8f1bbcdc1c147810 */ /* 0x000fe40007ffe003 */
[----:B------:R-:W-:Y:S02]  /*37f0*/  SHF.L.W.U32.HI R8, R8, 0x1, R8 ;  /* 0x0000000108087819 */ /* 0x000fe40000010e08 */
[--C-:B------:R-:W-:Y:S02]  /*3800*/  LOP3.LUT R26, R19, R24, R20.reuse, 0xe8, !PT ;  /* 0x00000018131a7212 */ /* 0x100fe400078ee814 */
[----:B------:R-:W-:Y:S02]  /*3810*/  SHF.L.W.U32.HI R9, R9, 0x1, R9 ;  /* 0x0000000109097819 */ /* 0x000fe40000010e09 */
[----:B------:R-:W-:Y:S01]  /*3820*/  LEA.HI R23, R20, R23, R20, 0x5 ;  /* 0x0000001714177211 */ /* 0x000fe200078f2814 */
[----:B------:R-:W-:Y:S01]  /*3830*/  IMAD.IADD R26, R21, 0x1, R26 ;  /* 0x00000001151a7824 */ /* 0x000fe200078e021a */
[----:B------:R-:W-:-:S02]  /*3840*/  LOP3.LUT R25, R13, R5, R8, 0x96, !PT ;  /* 0x000000050d197212 */ /* 0x000fc400078e9608 */
[----:B------:R-:W-:Y:S02]  /*3850*/  SHF.L.W.U32.HI R20, R20, 0x1e, R20 ;  /* 0x0000001e14147819 */ /* 0x000fe40000010e14 */
[----:B------:R-:W-:Y:S02]  /*3860*/  LOP3.LUT R28, R14, R18, R9, 0x96, !PT ;  /* 0x000000120e1c7212 */ /* 0x000fe400078e9609 */
[----:B------:R-:W-:Y:S02]  /*3870*/  IADD3 R21, PT, PT, R23, -0x70e44324, R8 ;  /* 0x8f1bbcdc17157810 */ /* 0x000fe40007ffe008 */
[----:B------:R-:W-:Y:S02]  /*3880*/  LOP3.LUT R12, R25, R12, RZ, 0x3c, !PT ;  /* 0x0000000c190c7212 */ /* 0x000fe400078e3cff */
        /* <DEDUP_REMOVED lines=9> */
[----:B------:R-:W-:Y:S02]  /*3920*/  LOP3.LUT R10, R24, R21, R20, 0x96, !PT ;  /* 0x00000015180a7212 */ /* 0x000fe400078e9614 */
[----:B------:R-:W-:Y:S02]  /*3930*/  SHF.L.W.U32.HI R12, R12, 0x1, R12 ;  /* 0x000000010c0c7819 */ /* 0x000fe40000010e0c */
[C---:B------:R-:W-:Y:S01]  /*3940*/  LEA.HI R26, R24.reuse, R25, R24, 0x5 ;  /* 0x00000019181a7211 */ /* 0x040fe200078f2818 */
[----:B------:R-:W-:Y:S01]  /*3950*/  IMAD.IADD R19, R19, 0x1, R10 ;  /* 0x0000000113137824 */ /* 0x000fe200078e020a */
[----:B------:R-:W-:Y:S02]  /*3960*/  LOP3.LUT R25, R17, R7, R12, 0x96, !PT ;  /* 0x0000000711197212 */ /* 0x000fe400078e960c */
[----:B------:R-:W-:Y:S02]  /*3970*/  SHF.L.W.U32.HI R24, R24, 0x1e, R24 ;  /* 0x0000001e18187819 */ /* 0x000fe40000010e18 */
[----:B------:R-:W-:-:S02]  /*3980*/  IADD3 R26, PT, PT, R26, -0x359d3e2a, R11 ;  /* 0xca62c1d61a1a7810 */ /* 0x000fc40007ffe00b */
[----:B------:R-:W-:Y:S02]  /*3990*/  LOP3.LUT R14, R25, R14, RZ, 0x3c, !PT ;  /* 0x0000000e190e7212 */ /* 0x000fe400078e3cff */
[----:B------:R-:W-:Y:S02]  /*39a0*/  SHF.L.W.U32.HI R10, R23, 0x1, R23 ;  /* 0x00000001170a7819 */ /* 0x000fe40000010e17 */
[C---:B------:R-:W-:Y:S02]  /*39b0*/  LOP3.LUT R25, R26.reuse, R24, R21, 0x96, !PT ;  /* 0x000000181a197212 */ /* 0x040fe400078e9615 */
[C-C-:B------:R-:W-:Y:S02]  /*39c0*/  LEA.HI R23, R26.reuse, R19, R26.reuse, 0x5 ;  /* 0x000000131a177211 */ /* 0x140fe400078f281a */
[----:B------:R-:W-:Y:S02]  /*39d0*/  SHF.L.W.U32.HI R19, R26, 0x1e, R26 ;  /* 0x0000001e1a137819 */ /* 0x000fe40000010e1a */
[----:B------:R-:W-:Y:S01]  /*39e0*/  LOP3.LUT R26, R16, R3, R10, 0x96, !PT ;  /* 0x00000003101a7212 */ /* 0x000fe200078e960a */
[----:B------:R-:W-:Y:S01]  /*39f0*/  IMAD.IADD R20, R20, 0x1, R25 ;  /* 0x0000000114147824 */ /* 0x000fe200078e0219 */
[----:B------:R-:W-:-:S02]  /*3a00*/  IADD3 R23, PT, PT, R23, -0x359d3e2a, R12 ;  /* 0xca62c1d617177810 */ /* 0x000fc40007ffe00c */
[----:B------:R-:W-:Y:S02]  /*3a10*/  LOP3.LUT R15, R26, R15, RZ, 0x3c, !PT ;  /* 0x0000000f1a0f7212 */ /* 0x000fe400078e3cff */
[C---:B------:R-:W-:Y:S02]  /*3a20*/  LOP3.LUT R26, R23.reuse, R19, R24, 0x96, !PT ;  /* 0x00000013171a7212 */ /* 0x040fe400078e9618 */
[----:B------:R-:W-:-:S03]  /*3a30*/  LEA.HI R25, R23, R20, R23, 0x5 ;  /* 0x0000001417197211 */ /* 0x000fc600078f2817 */
[----:B------:R-:W-:Y:S01]  /*3a40*/  IMAD.IADD R26, R21, 0x1, R26 ;  /* 0x00000001151a7824 */ /* 0x000fe200078e021a */
[----:B------:R-:W-:Y:S02]  /*3a50*/  IADD3 R21, PT, PT, R25, -0x359d3e2a, R10 ;  /* 0xca62c1d619157810 */ /* 0x000fe40007ffe00a */
[----:B------:R-:W-:Y:S02]  /*3a60*/  SHF.L.W.U32.HI R20, R23, 0x1e, R23 ;  /* 0x0000001e17147819 */ /* 0x000fe40000010e17 */
[----:B------:R-:W-:Y:S02]  /*3a70*/  SHF.L.W.U32.HI R13, R13, 0x1, R13 ;  /* 0x000000010d0d7819 */ /* 0x000fe40000010e0d */
[C---:B------:R-:W-:Y:S02]  /*3a80*/  LEA.HI R26, R21.reuse, R26, R21, 0x5 ;  /* 0x0000001a151a7211 */ /* 0x040fe400078f2815 */
[----:B------:R-:W-:Y:S02]  /*3a90*/  LOP3.LUT R23, R21, R20, R19, 0x96, !PT ;  /* 0x0000001415177212 */ /* 0x000fe400078e9613 */
[----:B------:R-:W-:-:S02]  /*3aa0*/  LOP3.LUT R28, R4, R8, R13, 0x96, !PT ;  /* 0x00000008041c7212 */ /* 0x000fc400078e960d */
[----:B------:R-:W-:Y:S02]  /*3ab0*/  SHF.L.W.U32.HI R14, R14, 0x1, R14 ;  /* 0x000000010e0e7819 */ /* 0x000fe40000010e0e */
[----:B------:R-:W-:Y:S02]  /*3ac0*/  SHF.L.W.U32.HI R21, R21, 0x1e, R21 ;  /* 0x0000001e15157819 */ /* 0x000fe40000010e15 */
[----:B------:R-:W-:Y:S01]  /*3ad0*/  IADD3 R26, PT, PT, R26, -0x359d3e2a, R13 ;  /* 0xca62c1d61a1a7810 */ /* 0x000fe20007ffe00d */
[----:B------:R-:W-:Y:S01]  /*3ae0*/  IMAD.IADD R23, R24, 0x1, R23 ;  /* 0x0000000118177824 */ /* 0x000fe200078e0217 */
[----:B------:R-:W-:Y:S02]  /*3af0*/  LOP3.LUT R17, R28, R17, RZ, 0x3c, !PT ;  /* 0x000000111c117212 */ /* 0x000fe400078e3cff */
[----:B------:R-:W-:Y:S02]  /*3b00*/  LOP3.LUT R25, R5, R9, R14, 0x96, !PT ;  /* 0x0000000905197212 */ /* 0x000fe400078e960e */
[----:B------:R-:W-:-:S02]  /*3b10*/  LOP3.LUT R28, R26, R21, R20, 0x96, !PT ;  /* 0x000000151a1c7212 */ /* 0x000fc400078e9614 */
[----:B------:R-:W-:Y:S02]  /*3b20*/  LOP3.LUT R24, R25, R16, RZ, 0x3c, !PT ;  /* 0x0000001019187212 */ /* 0x000fe400078e3cff */
[C---:B------:R-:W-:Y:S02]  /*3b30*/  LEA.HI R23, R26.reuse, R23, R26, 0x5 ;  /* 0x000000171a177211 */ /* 0x040fe400078f281a */
[----:B------:R-:W-:Y:S01]  /*3b40*/  SHF.L.W.U32.HI R16, R15, 0x1, R15 ;  /* 0x000000010f107819 */ /* 0x000fe20000010e0f */
[----:B------:R-:W-:Y:S01]  /*3b50*/  IMAD.IADD R15, R19, 0x1, R28 ;  /* 0x00000001130f7824 */ /* 0x000fe200078e021c */
[----:B------:R-:W-:Y:S02]  /*3b60*/  SHF.L.W.U32.HI R19, R26, 0x1e, R26 ;  /* 0x0000001e1a137819 */ /* 0x000fe40000010e1a */
[----:B------:R-:W-:-:S04]  /*3b70*/  IADD3 R26, PT, PT, R23, -0x359d3e2a, R14 ;  /* 0xca62c1d6171a7810 */ /* 0x000fc80007ffe00e */
[----:B------:R-:W-:Y:S02]  /*3b80*/  LOP3.LUT R23, R26, R19, R21, 0x96, !PT ;  /* 0x000000131a177212 */ /* 0x000fe400078e9615 */
[----:B------:R-:W-:Y:S02]  /*3b90*/  LOP3.LUT R25, R18, R11, R16, 0x96, !PT ;  /* 0x0000000b12197212 */ /* 0x000fe400078e9610 */
[----:B------:R-:W-:Y:S01]  /*3ba0*/  SHF.L.W.U32.HI R17, R17, 0x1, R17 ;  /* 0x0000000111117819 */ /* 0x000fe20000010e11 */
[----:B------:R-:W-:Y:S01]  /*3bb0*/  IMAD.IADD R20, R20, 0x1, R23 ;  /* 0x0000000114147824 */ /* 0x000fe200078e0217 */
[C-C-:B------:R-:W-:Y:S02]  /*3bc0*/  LEA.HI R15, R26.reuse, R15, R26.reuse, 0x5 ;  /* 0x0000000f1a0f7211 */ /* 0x140fe400078f281a */
[----:B------:R-:W-:Y:S02]  /*3bd0*/  SHF.L.W.U32.HI R23, R26, 0x1e, R26 ;  /* 0x0000001e1a177819 */ /* 0x000fe40000010e1a */
[----:B------:R-:W-:-:S02]  /*3be0*/  LOP3.LUT R25, R25, R4, RZ, 0x3c, !PT ;  /* 0x0000000419197212 */ /* 0x000fc400078e3cff */
[----:B------:R-:W-:Y:S02]  /*3bf0*/  LOP3.LUT R26, R6, R12, R17, 0x96, !PT ;  /* 0x0000000c061a7212 */ /* 0x000fe400078e9611 */
[----:B------:R-:W-:Y:S02]  /*3c00*/  IADD3 R4, PT, PT, R15, -0x359d3e2a, R16 ;  /* 0xca62c1d60f047810 */ /* 0x000fe40007ffe010 */
[----:B------:R-:W-:Y:S02]  /*3c10*/  LOP3.LUT R5, R26, R5, RZ, 0x3c, !PT ;  /* 0x000000051a057212 */ /* 0x000fe400078e3cff */
[C---:B------:R-:W-:Y:S02]  /*3c20*/  LOP3.LUT R26, R4.reuse, R23, R19, 0x96, !PT ;  /* 0x00000017041a7212 */ /* 0x040fe400078e9613 */
[----:B------:R-:W-:Y:S02]  /*3c30*/  LEA.HI R20, R4, R20, R4, 0x5 ;  /* 0x0000001404147211 */ /* 0x000fe400078f2804 */
[----:B------:R-:W-:Y:S01]  /*3c40*/  SHF.L.W.U32.HI R15, R24, 0x1, R24 ;  /* 0x00000001180f7819 */ /* 0x000fe20000010e18 */
[----:B------:R-:W-:Y:S01]  /*3c50*/  IMAD.IADD R24, R21, 0x1, R26 ;  /* 0x0000000115187824 */ /* 0x000fe200078e021a */
[----:B------:R-:W-:-:S02]  /*3c60*/  SHF.L.W.U32.HI R4, R4, 0x1e, R4 ;  /* 0x0000001e04047819 */ /* 0x000fc40000010e04 */
[----:B------:R-:W-:Y:S02]  /*3c70*/  IADD3 R21, PT, PT, R20, -0x359d3e2a, R17 ;  /* 0xca62c1d614157810 */ /* 0x000fe40007ffe011 */
[----:B------:R-:W-:Y:S02]  /*3c80*/  LOP3.LUT R27, R7, R10, R15, 0x96, !PT ;  /* 0x0000000a071b7212 */ /* 0x000fe400078e960f */
[C---:B------:R-:W-:Y:S02]  /*3c90*/  LOP3.LUT R26, R21.reuse, R4, R23, 0x96, !PT ;  /* 0x00000004151a7212 */ /* 0x040fe400078e9617 */
[----:B------:R-:W-:Y:S02]  /*3ca0*/  LEA.HI R24, R21, R24, R21, 0x5 ;  /* 0x0000001815187211 */ /* 0x000fe400078f2815 */
[----:B------:R-:W-:Y:S02]  /*3cb0*/  LOP3.LUT R20, R27, R18, RZ, 0x3c, !PT ;  /* 0x000000121b147212 */ /* 0x000fe400078e3cff */
[----:B------:R-:W-:Y:S01]  /*3cc0*/  SHF.L.W.U32.HI R18, R25, 0x1, R25 ;  /* 0x0000000119127819 */ /* 0x000fe20000010e19 */
[----:B------:R-:W-:Y:S01]  /*3cd0*/  IMAD.IADD R25, R19, 0x1, R26 ;  /* 0x0000000113197824 */ /* 0x000fe200078e021a */
[----:B------:R-:W-:-:S02]  /*3ce0*/  SHF.L.W.U32.HI R21, R21, 0x1e, R21 ;  /* 0x0000001e15157819 */ /* 0x000fc40000010e15 */
[----:B------:R-:W-:-:S04]  /*3cf0*/  IADD3 R24, PT, PT, R24, -0x359d3e2a, R15 ;  /* 0xca62c1d618187810 */ /* 0x000fc80007ffe00f */
[C---:B------:R-:W-:Y:S02]  /*3d00*/  LOP3.LUT R26, R24.reuse, R21, R4, 0x96, !PT ;  /* 0x00000015181a7212 */ /* 0x040fe400078e9604 */
[C---:B------:R-:W-:Y:S02]  /*3d10*/  LEA.HI R25, R24.reuse, R25, R24, 0x5 ;  /* 0x0000001918197211 */ /* 0x040fe400078f2818 */
[----:B------:R-:W-:Y:S01]  /*3d20*/  LOP3.LUT R19, R3, R13, R18, 0x96, !PT ;  /* 0x0000000d03137212 */ /* 0x000fe200078e9612 */
[----:B------:R-:W-:Y:S01]  /*3d30*/  IMAD.IADD R23, R23, 0x1, R26 ;  /* 0x0000000117177824 */ /* 0x000fe200078e021a */
[----:B------:R-:W-:Y:S02]  /*3d40*/  SHF.L.W.U32.HI R24, R24, 0x1e, R24 ;  /* 0x0000001e18187819 */ /* 0x000fe40000010e18 */
[----:B------:R-:W-:Y:S02]  /*3d50*/  IADD3 R26, PT, PT, R25, -0x359d3e2a, R18 ;  /* 0xca62c1d6191a7810 */ /* 0x000fe40007ffe012 */
[----:B------:R-:W-:-:S02]  /*3d60*/  LOP3.LUT R6, R19, R6, RZ, 0x3c, !PT ;  /* 0x0000000613067212 */ /* 0x000fc400078e3cff */
[----:B------:R-:W-:Y:S02]  /*3d70*/  SHF.L.W.U32.HI R19, R5, 0x1, R5 ;  /* 0x0000000105137819 */ /* 0x000fe40000010e05 */
[----:B------:R-:W-:Y:S02]  /*3d80*/  LOP3.LUT R25, R26, R24, R21, 0x96, !PT ;  /* 0x000000181a197212 */ /* 0x000fe400078e9615 */
[----:B------:R-:W-:Y:S02]  /*3d90*/  LOP3.LUT R28, R8, R14, R19, 0x96, !PT ;  /* 0x0000000e081c7212 */ /* 0x000fe400078e9613 */
[----:B------:R-:W-:Y:S01]  /*3da0*/  SHF.L.W.U32.HI R6, R6, 0x1, R6 ;  /* 0x0000000106067819 */ /* 0x000fe20000010e06 */
[----:B------:R-:W-:Y:S01]  /*3db0*/  IMAD.IADD R25, R4, 0x1, R25 ;  /* 0x0000000104197824 */ /* 0x000fe200078e0219 */
[----:B------:R-:W-:Y:S01]  /*3dc0*/  LOP3.LUT R7, R28, R7, RZ, 0x3c, !PT ;  /* 0x000000071c077212 */ /* 0x000fe200078e3cff */
[----:B------:R-:W0:Y:S01]  /*3dd0*/  LDC.64 R4, c[0x0][0x388] ;  /* 0x0000e200ff047b82 */ /* 0x000e220000000a00 */
[----:B------:R-:W-:-:S02]  /*3de0*/  LEA.HI R28, R26, R23, R26, 0x5 ;  /* 0x000000171a1c7211 */ /* 0x000fc400078f281a */
[----:B------:R-:W-:Y:S02]  /*3df0*/  LOP3.LUT R17, R11, R17, R6, 0x96, !PT ;  /* 0x000000110b117212 */ /* 0x000fe400078e9606 */
[----:B------:R-:W-:Y:S02]  /*3e00*/  IADD3 R28, PT, PT, R28, -0x359d3e2a, R19 ;  /* 0xca62c1d61c1c7810 */ /* 0x000fe40007ffe013 */
[----:B------:R-:W-:Y:S02]  /*3e10*/  SHF.L.W.U32.HI R23, R26, 0x1e, R26 ;  /* 0x0000001e1a177819 */ /* 0x000fe40000010e1a */
[----:B------:R-:W-:Y:S02]  /*3e20*/  LOP3.LUT R8, R17, R8, RZ, 0x3c, !PT ;  /* 0x0000000811087212 */ /* 0x000fe400078e3cff */
[----:B------:R-:W-:Y:S02]  /*3e30*/  SHF.L.W.U32.HI R17, R20, 0x1, R20 ;  /* 0x0000000114117819 */ /* 0x000fe40000010e14 */
[----:B------:R-:W-:-:S02]  /*3e40*/  LEA.HI R25, R28, R25, R28, 0x5 ;  /* 0x000000191c197211 */ /* 0x000fc400078f281c */
[C---:B------:R-:W-:Y:S02]  /*3e50*/  LOP3.LUT R26, R28.reuse, R23, R24, 0x96, !PT ;  /* 0x000000171c1a7212 */ /* 0x040fe400078e9618 */
[----:B------:R-:W-:Y:S02]  /*3e60*/  SHF.L.W.U32.HI R20, R28, 0x1e, R28 ;  /* 0x0000001e1c147819 */ /* 0x000fe40000010e1c */
[--C-:B------:R-:W-:Y:S02]  /*3e70*/  LOP3.LUT R28, R9, R16, R17.reuse, 0x96, !PT ;  /* 0x00000010091c7212 */ /* 0x100fe400078e9611 */
[----:B------:R-:W-:Y:S01]  /*3e80*/  IADD3 R25, PT, PT, R25, -0x359d3e2a, R17 ;  /* 0xca62c1d619197810 */ /* 0x000fe20007ffe011 */
[----:B------:R-:W-:Y:S01]  /*3e90*/  IMAD.IADD R26, R21, 0x1, R26 ;  /* 0x00000001151a7824 */ /* 0x000fe200078e021a */
[----:B------:R-:W-:Y:S02]  /*3ea0*/  LOP3.LUT R21, R28, R3, RZ, 0x3c, !PT ;  /* 0x000000031c157212 */ /* 0x000fe400078e3cff */
[----:B------:R-:W-:-:S05]  /*3eb0*/  LOP3.LUT R3, R25, R20, R23, 0x96, !PT ;  /* 0x0000001419037212 */ /* 0x000fca00078e9617 */
[----:B------:R-:W-:Y:S02]  /*3ec0*/  IMAD.IADD R29, R24, 0x1, R3 ;  /* 0x00000001181d7824 */ /* 0x000fe400078e0203 */
[----:B0-----:R-:W2:Y:S01]  /*3ed0*/  LDG.E R3, desc[UR36][R4.64] ;  /* 0x0000002404037981 */ /* 0x001ea2000c1e1900 */
[----:B------:R-:W-:-:S04]  /*3ee0*/  LEA.HI R27, R25, R26, R25, 0x5 ;  /* 0x0000001a191b7211 */ /* 0x000fc800078f2819 */
[----:B------:R-:W-:Y:S02]  /*3ef0*/  IADD3 R24, PT, PT, R27, -0x359d3e2a, R6 ;  /* 0xca62c1d61b187810 */ /* 0x000fe40007ffe006 */
[----:B------:R-:W-:Y:S02]  /*3f00*/  SHF.L.W.U32.HI R27, R7, 0x1, R7 ;  /* 0x00000001071b7819 */ /* 0x000fe40000010e07 */
[----:B------:R-:W-:Y:S02]  /*3f10*/  LEA.HI R28, R24, R29, R24, 0x5 ;  /* 0x0000001d181c7211 */ /* 0x000fe400078f2818 */
[----:B------:R-:W-:Y:S02]  /*3f20*/  SHF.L.W.U32.HI R7, R25, 0x1e, R25 ;  /* 0x0000001e19077819 */ /* 0x000fe40000010e19 */
[--C-:B------:R-:W-:Y:S02]  /*3f30*/  LOP3.LUT R26, R12, R15, R27.reuse, 0x96, !PT ;  /* 0x0000000f0c1a7212 */ /* 0x100fe400078e961b */
[----:B------:R-:W-:-:S02]  /*3f40*/  IADD3 R15, PT, PT, R28, -0x359d3e2a, R27 ;  /* 0xca62c1d61c0f7810 */ /* 0x000fc40007ffe01b */
[C---:B------:R-:W-:Y:S02]  /*3f50*/  LOP3.LUT R28, R24.reuse, R7, R20, 0x96, !PT ;  /* 0x00000007181c7212 */ /* 0x040fe400078e9614 */
[----:B------:R-:W-:-:S03]  /*3f60*/  SHF.L.W.U32.HI R24, R24, 0x1e, R24 ;  /* 0x0000001e18187819 */ /* 0x000fc60000010e18 */
[----:B------:R-:W-:Y:S01]  /*3f70*/  IMAD.IADD R28, R23, 0x1, R28 ;  /* 0x00000001171c7824 */ /* 0x000fe200078e021c */
[----:B------:R-:W-:Y:S02]  /*3f80*/  LOP3.LUT R23, R15, R24, R7, 0x96, !PT ;  /* 0x000000180f177212 */ /* 0x000fe400078e9607 */
[----:B------:R-:W-:Y:S02]  /*3f90*/  SHF.L.W.U32.HI R21, R21, 0x1, R21 ;  /* 0x0000000115157819 */ /* 0x000fe40000010e15 */
[C---:B------:R-:W-:Y:S01]  /*3fa0*/  LEA.HI R28, R15.reuse, R28, R15, 0x5 ;  /* 0x0000001c0f1c7211 */ /* 0x040fe200078f280f */
[----:B------:R-:W-:Y:S01]  /*3fb0*/  IMAD.IADD R23, R20, 0x1, R23 ;  /* 0x0000000114177824 */ /* 0x000fe200078e0217 */
[----:B------:R-:W-:Y:S02]  /*3fc0*/  SHF.L.W.U32.HI R15, R15, 0x1e, R15 ;  /* 0x0000001e0f0f7819 */ /* 0x000fe40000010e0f */
[----:B------:R-:W-:Y:S02]  /*3fd0*/  IADD3 R20, PT, PT, R28, -0x359d3e2a, R21 ;  /* 0xca62c1d61c147810 */ /* 0x000fe40007ffe015 */
[----:B------:R-:W-:-:S02]  /*3fe0*/  LOP3.LUT R26, R26, R9, RZ, 0x3c, !PT ;  /* 0x000000091a1a7212 */ /* 0x000fc400078e3cff */
[----:B------:R-:W-:Y:S02]  /*3ff0*/  LOP3.LUT R28, R20, R15, R24, 0x96, !PT ;  /* 0x0000000f141c7212 */ /* 0x000fe400078e9618 */
[----:B------:R-:W-:Y:S02]  /*4000*/  SHF.L.W.U32.HI R8, R8, 0x1, R8 ;  /* 0x0000000108087819 */ /* 0x000fe40000010e08 */
[C---:B------:R-:W-:Y:S01]  /*4010*/  LEA.HI R9, R20.reuse, R23, R20, 0x5 ;  /* 0x0000001714097211 */ /* 0x040fe200078f2814 */
[----:B------:R-:W-:Y:S01]  /*4020*/  IMAD.IADD R28, R7, 0x1, R28 ;  /* 0x00000001071c7824 */ /* 0x000fe200078e021c */
[----:B------:R-:W-:Y:S02]  /*4030*/  SHF.L.W.U32.HI R20, R20, 0x1e, R20 ;  /* 0x0000001e14147819 */ /* 0x000fe40000010e14 */
[----:B------:R-:W-:Y:S02]  /*4040*/  IADD3 R9, PT, PT, R9, -0x359d3e2a, R8 ;  /* 0xca62c1d609097810 */ /* 0x000fe40007ffe008 */
[----:B------:R-:W-:-:S02]  /*4050*/  LOP3.LUT R18, R10, R18, R21, 0x96, !PT ;  /* 0x000000120a127212 */ /* 0x000fc400078e9615 */
[----:B------:R-:W-:Y:S02]  /*4060*/  SHF.L.W.U32.HI R7, R26, 0x1, R26 ;  /* 0x000000011a077819 */ /* 0x000fe40000010e1a */
[C---:B------:R-:W-:Y:S02]  /*4070*/  LEA.HI R28, R9.reuse, R28, R9, 0x5 ;  /* 0x0000001c091c7211 */ /* 0x040fe400078f2809 */
[C---:B------:R-:W-:Y:S02]  /*4080*/  LOP3.LUT R21, R9.reuse, R20, R15, 0x96, !PT ;  /* 0x0000001409157212 */ /* 0x040fe400078e960f */
[----:B------:R-:W-:Y:S02]  /*4090*/  LOP3.LUT R11, R18, R11, RZ, 0x3c, !PT ;  /* 0x0000000b120b7212 */ /* 0x000fe400078e3cff */
[----:B------:R-:W-:Y:S01]  /*40a0*/  SHF.L.W.U32.HI R9, R9, 0x1e, R9 ;  /* 0x0000001e09097819 */ /* 0x000fe20000010e09 */
[----:B------:R-:W-:Y:S01]  /*40b0*/  IMAD.IADD R21, R24, 0x1, R21 ;  /* 0x0000000118157824 */ /* 0x000fe200078e0215 */
[----:B------:R-:W-:-:S02]  /*40c0*/  IADD3 R18, PT, PT, R28, -0x359d3e2a, R7 ;  /* 0xca62c1d61c127810 */ /* 0x000fc40007ffe007 */
[----:B------:R-:W-:Y:S02]  /*40d0*/  SHF.L.W.U32.HI R11, R11, 0x1, R11 ;  /* 0x000000010b0b7819 */ /* 0x000fe40000010e0b */
[C---:B------:R-:W-:Y:S02]  /*40e0*/  LOP3.LUT R26, R18.reuse, R9, R20, 0x96, !PT ;  /* 0x00000009121a7212 */ /* 0x040fe400078e9614 */
[----:B------:R-:W-:Y:S02]  /*40f0*/  LEA.HI R24, R18, R21, R18, 0x5 ;  /* 0x0000001512187211 */ /* 0x000fe400078f2812 */
[----:B------:R-:W-:Y:S01]  /*4100*/  LOP3.LUT R19, R13, R19, R8, 0x96, !PT ;  /* 0x000000130d137212 */ /* 0x000fe200078e9608 */
[----:B------:R-:W-:Y:S01]  /*4110*/  IMAD.IADD R15, R15, 0x1, R26 ;  /* 0x000000010f0f7824 */ /* 0x000fe200078e021a */
[----:B------:R-:W-:Y:S02]  /*4120*/  IADD3 R8, PT, PT, R24, -0x359d3e2a, R11 ;  /* 0xca62c1d618087810 */ /* 0x000fe40007ffe00b */
[----:B------:R-:W-:-:S02]  /*4130*/  LOP3.LUT R19, R19, R12, RZ, 0x3c, !PT ;  /* 0x0000000c13137212 */ /* 0x000fc400078e3cff */
[----:B------:R-:W-:Y:S02]  /*4140*/  SHF.L.W.U32.HI R24, R18, 0x1e, R18 ;  /* 0x0000001e12187819 */ /* 0x000fe40000010e12 */
[C-C-:B------:R-:W-:Y:S02]  /*4150*/  LEA.HI R12, R8.reuse, R15, R8.reuse, 0x5 ;  /* 0x0000000f080c7211 */ /* 0x140fe400078f2808 */
[----:B------:R-:W-:Y:S02]  /*4160*/  LOP3.LUT R15, R8, R24, R9, 0x96, !PT ;  /* 0x00000018080f7212 */ /* 0x000fe400078e9609 */
[----:B------:R-:W-:Y:S02]  /*4170*/  LEA.HI R12, R19, R12, R19, 0x1 ;  /* 0x0000000c130c7211 */ /* 0x000fe400078f0813 */
[----:B------:R-:W-:Y:S01]  /*4180*/  LOP3.LUT R17, R14, R17, R7, 0x96, !PT ;  /* 0x000000110e117212 */ /* 0x000fe200078e9607 */
[----:B------:R-:W-:Y:S02]  /*4190*/  IMAD.IADD R20, R20, 0x1, R15 ;  /* 0x0000000114147824 */ /* 0x000fe400078e020f */
[----:B------:R-:W-:Y:S01]  /*41a0*/  VIADD R7, R12, 0xca62c1d6 ;  /* 0xca62c1d60c077836 */ /* 0x000fe20000000000 */
[----:B------:R-:W-:-:S02]  /*41b0*/  SHF.L.W.U32.HI R8, R8, 0x1e, R8 ;  /* 0x0000001e08087819 */ /* 0x000fc40000010e08 */
[----:B------:R-:W-:Y:S02]  /*41c0*/  LOP3.LUT R17, R17, R10, RZ, 0x3c, !PT ;  /* 0x0000000a11117212 */ /* 0x000fe400078e3cff */
[C---:B------:R-:W-:Y:S02]  /*41d0*/  LEA.HI R20, R7.reuse, R20, R7, 0x5 ;  /* 0x0000001407147211 */ /* 0x040fe400078f2807 */
[----:B------:R-:W-:Y:S02]  /*41e0*/  LOP3.LUT R10, R7, R8, R24, 0x96, !PT ;  /* 0x00000008070a7212 */ /* 0x000fe400078e9618 */
[----:B------:R-:W-:-:S03]  /*41f0*/  LEA.HI R17, R17, R20, R17, 0x1 ;  /* 0x0000001411117211 */ /* 0x000fc600078f0811 */
[----:B------:R-:W-:Y:S01]  /*4200*/  IMAD.IADD R10, R9, 0x1, R10 ;  /* 0x00000001090a7824 */ /* 0x000fe200078e020a */
[----:B------:R-:W-:Y:S01]  /*4210*/  LOP3.LUT R6, R16, R6, R11, 0x96, !PT ;  /* 0x0000000610067212 */ /* 0x000fe200078e960b */
[----:B------:R-:W-:-:S03]  /*4220*/  VIADD R9, R17, 0xca62c1d6 ;  /* 0xca62c1d611097836 */ /* 0x000fc60000000000 */
[----:B------:R-:W-:Y:S02]  /*4230*/  LOP3.LUT R6, R6, R13, RZ, 0x3c, !PT ;  /* 0x0000000d06067212 */ /* 0x000fe400078e3cff */
[----:B------:R-:W-:-:S04]  /*4240*/  LEA.HI R9, R9, R10, R9, 0x5 ;  /* 0x0000000a09097211 */ /* 0x000fc800078f2809 */
[----:B------:R-:W-:-:S05]  /*4250*/  LEA.HI R9, R6, R9, R6, 0x1 ;  /* 0x0000000906097211 */ /* 0x000fca00078f0806 */
[----:B------:R-:W-:-:S05]  /*4260*/  VIADD R16, R9, 0x31a7e4d7 ;  /* 0x31a7e4d709107836 */ /* 0x000fca0000000000 */
[----:B--2---:R-:W-:-:S13]  /*4270*/  ISETP.NE.AND P0, PT, R16, R3, PT ;  /* 0x000000031000720c */ /* 0x004fda0003f05270 */
[----:B------:R-:W-:Y:S05]  /*4280*/  @P0 EXIT ;  /* 0x000000000000094d */ /* 0x000fea0003800000 */
[----:B------:R-:W2:Y:S01]  /*4290*/  LDG.E R6, desc[UR36][R4.64+0x4] ;  /* 0x0000042404067981 */ /* 0x000ea2000c1e1900 */
[----:B------:R-:W-:-:S05]  /*42a0*/  VIADD R17, R17, 0xba306d5f ;  /* 0xba306d5f11117836 */ /* 0x000fca0000000000 */
[----:B--2---:R-:W-:-:S13]  /*42b0*/  ISETP.NE.AND P0, PT, R17, R6, PT ;  /* 0x000000061100720c */ /* 0x004fda0003f05270 */
[----:B------:R-:W-:Y:S05]  /*42c0*/  @P0 EXIT ;  /* 0x000000000000094d */ /* 0x000fea0003800000 */
[----:B------:R-:W2:Y:S01]  /*42d0*/  LDG.E R3, desc[UR36][R4.64+0x8] ;  /* 0x0000082404037981 */ /* 0x000ea2000c1e1900 */
[----:B------:R-:W-:-:S04]  /*42e0*/  LEA.HI R18, R7, 0x98badcfe, R7, 0x1e ;  /* 0x98badcfe07127811 */ /* 0x000fc800078ff007 */
[----:B--2---:R-:W-:-:S13]  /*42f0*/  ISETP.NE.AND P0, PT, R18, R3, PT ;  /* 0x000000031200720c */ /* 0x004fda0003f05270 */
[----:B------:R-:W-:Y:S05]  /*4300*/  @P0 EXIT ;  /* 0x000000000000094d */ /* 0x000fea0003800000 */
[----:B------:R-:W2:Y:S01]  /*4310*/  LDG.E R4, desc[UR36][R4.64+0xc] ;  /* 0x00000c2404047981 */ /* 0x000ea2000c1e1900 */
[----:B------:R-:W-:-:S05]  /*4320*/  VIADD R19, R8, 0x10325476 ;  /* 0x1032547608137836 */ /* 0x000fca0000000000 */
[----:B--2---:R-:W-:-:S04]  /*4330*/  LOP3.LUT R3, R4, R19, RZ, 0x3c, !PT ;  /* 0x0000001304037212 */ /* 0x004fc800078e3cff */
[----:B------:R-:W-:-:S13]  /*4340*/  ISETP.GT.U32.AND P0, PT, R3, 0xffff, PT ;  /* 0x0000ffff0300780c */ /* 0x000fda0003f04070 */
[----:B------:R-:W-:Y:S05]  /*4350*/  @P0 EXIT ;  /* 0x000000000000094d */ /* 0x000fea0003800000 */
[C---:B------:R-:W-:Y:S01]  /*4360*/  IADD3 R10, P0, PT, R2.reuse, 0x14, RZ ;  /* 0x00000014020a7810 */ /* 0x040fe20007f1e0ff */
[----:B------:R0:W-:Y:S01]  /*4370*/  STL.U8 [R0], RZ ;  /* 0x000000ff00007387 */ /* 0x0001e20000100000 */
[----:B------:R-:W-:Y:S01]  /*4380*/  MOV R23, 0x0 ;  /* 0x0000000000177802 */ /* 0x000fe20000000f00 */
[----:B------:R-:W1:Y:S02]  /*4390*/  LDCU.64 UR4, c[0x4][0x18] ;  /* 0x01000300ff0477ac */ /* 0x000e640008000a00 */
[----:B------:R-:W-:Y:S01]  /*43a0*/  IMAD.X R11, RZ, RZ, R22, P0 ;  /* 0x000000ffff0b7224 */ /* 0x000fe200000e0616 */
[----:B------:R0:W2:Y:S01]  /*43b0*/  LDC.64 R8, c[0x4][R23] ;  /* 0x0100000017087b82 */ /* 0x0000a20000000a00 */
[----:B------:R-:W-:-:S03]  /*43c0*/  IADD3 R6, P0, PT, R2, 0x160, RZ ;  /* 0x0000016002067810 */ /* 0x000fc60007f1e0ff */
[----:B------:R0:W-:Y:S02]  /*43d0*/  STL.64 [R1+0x160], R10 ;  /* 0x0001600a01007387 */ /* 0x0001e40000100a00 */
[----:B------:R-:W-:Y:S02]  /*43e0*/  IMAD.X R7, RZ, RZ, R22, P0 ;  /* 0x000000ffff077224 */ /* 0x000fe400000e0616 */
[----:B-1----:R-:W-:Y:S02]  /*43f0*/  IMAD.U32 R4, RZ, RZ, UR4 ;  /* 0x00000004ff047e24 */ /* 0x002fe4000f8e00ff */
[----:B0-----:R-:W-:-:S07]  /*4400*/  IMAD.U32 R5, RZ, RZ, UR5 ;  /* 0x00000005ff057e24 */ /* 0x001fce000f8e00ff */
[----:B------:R-:W-:-:S07]  /*4410*/  LEPC R20, `(.L_x_48) ;  /* 0x000000001014794e */ /* 0x000fce0000000000 */
[----:B--2---:R-:W-:Y:S05]  /*4420*/  CALL.ABS.NOINC R8 ;  /* 0x0000000008007343 */ /* 0x004fea0003c00000 */
.L_x_48:
[----:B------:R-:W-:Y:S01]  /*4430*/  VIADD R0, R24, 0xc3d2e1f0 ;  /* 0xc3d2e1f018007836 */ /* 0x000fe20000000000 */
[----:B------:R0:W-:Y:S01]  /*4440*/  STL.128 [R1], R16 ;  /* 0x0000001001007387 */ /* 0x0001e20000100c00 */
[----:B------:R0:W1:Y:S01]  /*4450*/  LDC.64 R8, c[0x4][R23] ;  /* 0x0100000017087b82 */ /* 0x0000620000000a00 */
[----:B------:R-:W2:Y:S01]  /*4460*/  LDCU.64 UR4, c[0x4][0x20] ;  /* 0x01000400ff0477ac */ /* 0x000ea20008000a00 */
[----:B------:R-:W-:Y:S01]  /*4470*/  IMAD.MOV.U32 R6, RZ, RZ, R2 ;  /* 0x000000ffff067224 */ /* 0x000fe200078e0002 */
[----:B------:R0:W-:Y:S01]  /*4480*/  STL [R1+0x10], R0 ;  /* 0x0000100001007387 */ /* 0x0001e20000100800 */
[----:B------:R-:W-:Y:S02]  /*4490*/  IMAD.MOV.U32 R7, RZ, RZ, R22 ;  /* 0x000000ffff077224 */ /* 0x000fe400078e0016 */
[----:B--2---:R-:W-:Y:S02]  /*44a0*/  IMAD.U32 R4, RZ, RZ, UR4 ;  /* 0x00000004ff047e24 */ /* 0x004fe4000f8e00ff */
[----:B0-----:R-:W-:-:S07]  /*44b0*/  IMAD.U32 R5, RZ, RZ, UR5 ;  /* 0x00000005ff057e24 */ /* 0x001fce000f8e00ff */
[----:B------:R-:W-:-:S07]  /*44c0*/  LEPC R20, `(.L_x_49) ;  /* 0x000000001014794e */ /* 0x000fce0000000000 */
[----:B-1----:R-:W-:Y:S05]  /*44d0*/  CALL.ABS.NOINC R8 ;  /* 0x0000000008007343 */ /* 0x002fea0003c00000 */
.L_x_49:
[----:B------:R-:W0:Y:S01]  /*44e0*/  LDC.64 R2, c[0x0][0x398] ;  /* 0x0000e600ff027b82 */ /* 0x000e220000000a00 */
[----:B------:R-:W-:-:S05]  /*44f0*/  IMAD.MOV.U32 R5, RZ, RZ, 0x1 ;  /* 0x00000001ff057424 */ /* 0x000fca00078e00ff */
[----:B0-----:R-:W-:Y:S01]  /*4500*/  STG.E desc[UR36][R2.64], R5 ;  /* 0x0000000502007986 */ /* 0x001fe2000c101924 */
[----:B------:R-:W-:Y:S05]  /*4510*/  EXIT ;  /* 0x000000000000794d */ /* 0x000fea0003800000 */
.L_x_50:
[----:B------:R-:W-:-:S00]  /*4520*/  BRA `(.L_x_50) ;  /* 0xfffffffc00fc7947 */ /* 0x000fc0000383ffff */
[----:B------:R-:W-:-:S00]  /*4530*/  NOP ;  /* 0x0000000000007918 */ /* 0x000fc00000000000 */
        /* <DEDUP_REMOVED lines=12> */
.L_x_52:


//--------------------- .text._Z12precalculatePKhP18sha1_partial_state --------------------------
	.section	.text._Z12precalculatePKhP18sha1_partial_state,"ax",@progbits
	.align	128
        .global         _Z12precalculatePKhP18sha1_partial_state
        .type           _Z12precalculatePKhP18sha1_partial_state,@function
        .size           _Z12precalculatePKhP18sha1_partial_state,(.L_x_53 - _Z12precalculatePKhP18sha1_partial_state)
        .other          _Z12precalculatePKhP18sha1_partial_state,@"STO_CUDA_ENTRY STV_DEFAULT"
_Z12precalculatePKhP18sha1_partial_state:
.text._Z12precalculatePKhP18sha1_partial_state:
[----:B------:R-:W-:Y:S08]  /*0000*/  LDC R1, c[0x0][0x37c] ;  /* 0x0000df00ff017b82 */ /* 0x000ff00000000800 */
[----:B------:R-:W0:Y:S01]  /*0010*/  LDC.64 R2, c[0x0][0x380] ;  /* 0x0000e000ff027b82 */ /* 0x000e220000000a00 */
[----:B------:R-:W0:Y:S02]  /*0020*/  LDCU.64 UR4, c[0x0][0x358] ;  /* 0x00006b00ff0477ac */ /* 0x000e240008000a00 */
[----:B0-----:R-:W2:Y:S04]  /*0030*/  LDG.E.U8 R0, desc[UR4][R2.64+0x3] ;  /* 0x0000030402007981 */ /* 0x001ea8000c1e1100 */
[----:B------:R-:W2:Y:S04]  /*0040*/  LDG.E.U8 R9, desc[UR4][R2.64+0x2] ;  /* 0x0000020402097981 */ /* 0x000ea8000c1e1100 */
[----:B------:R-:W3:Y:S04]  /*0050*/  LDG.E.U8 R27, desc[UR4][R2.64+0x7] ;  /* 0x00000704021b7981 */ /* 0x000ee8000c1e1100 */
[----:B------:R-:W3:Y:S04]  /*0060*/  LDG.E.U8 R28, desc[UR4][R2.64+0x6] ;  /* 0x00000604021c7981 */ /* 0x000ee8000c1e1100 */
[----:B------:R-:W4:Y:S04]  /*0070*/  LDG.E.U8 R7, desc[UR4][R2.64+0x1] ;  /* 0x0000010402077981 */ /* 0x000f28000c1e1100 */
[----:B------:R-:W5:Y:S04]  /*0080*/  LDG.E.U8 R4, desc[UR4][R2.64+0x5] ;  /* 0x0000050402047981 */ /* 0x000f68000c1e1100 */
        /* <DEDUP_REMOVED lines=18> */
[----:B------:R-:W5:Y:S01]  /*01b0*/  LDG.E.U8 R17, desc[UR4][R2.64+0x15] ;  /* 0x0000150402117981 */ /* 0x000f62000c1e1100 */
[----:B--2---:R-:W-:-:S03]  /*01c0*/  IMAD R8, R9, 0x100, R0 ;  /* 0x0000010009087824 */ /* 0x004fc600078e0200 */
[----:B------:R-:W2:Y:S04]  /*01d0*/  LDG.E.U8 R0, desc[UR4][R2.64+0x19] ;  /* 0x0000190402007981 */ /* 0x000ea8000c1e1100 */
[----:B------:R-:W2:Y:S01]  /*01e0*/  LDG.E.U8 R9, desc[UR4][R2.64+0x1e] ;  /* 0x00001e0402097981 */ /* 0x000ea2000c1e1100 */
[----:B---3--:R-:W-:Y:S02]  /*01f0*/  IMAD R27, R28, 0x100, R27 ;  /* 0x000001001c1b7824 */ /* 0x008fe400078e021b */
[----:B----4-:R-:W-:Y:S02]  /*0200*/  IMAD R7, R7, 0x10000, R8 ;  /* 0x0001000007077824 */ /* 0x010fe400078e0208 */
[----:B-----5:R-:W-:Y:S02]  /*0210*/  IMAD R8, R4, 0x10000, R27 ;  /* 0x0001000004087824 */ /* 0x020fe400078e021b */
[----:B------:R-:W-:-:S02]  /*0220*/  IMAD R4, R6, 0x1000000, R7 ;  /* 0x0100000006047824 */ /* 0x000fc400078e0207 */
[----:B------:R-:W3:Y:S04]  /*0230*/  LDG.E.U8 R6, desc[UR4][R2.64+0x14] ;  /* 0x0000140402067981 */ /* 0x000ee8000c1e1100 */
[----:B------:R-:W4:Y:S01]  /*0240*/  LDG.E.U8 R7, desc[UR4][R2.64+0x18] ;  /* 0x0000180402077981 */ /* 0x000f22000c1e1100 */
[----:B------:R-:W-:-:S03]  /*0250*/  IMAD R5, R5, 0x1000000, R8 ;  /* 0x0100000005057824 */ /* 0x000fc600078e0208 */
[----:B------:R-:W5:Y:S01]  /*0260*/  LDG.E.U8 R8, desc[UR4][R2.64+0x1f] ;  /* 0x00001f0402087981 */ /* 0x000f62000c1e1100 */
        /* <DEDUP_REMOVED lines=16> */
[----:B------:R-:W-:-:S03]  /*0370*/  LEA R20, R20, R25, 0x18 ;  /* 0x0000001914147211 */ /* 0x000fc600078ec0ff */
[----:B------:R-:W5:Y:S01]  /*0380*/  LDG.E.U8 R23, desc[UR4][R2.64+0x25] ;  /* 0x0000250402177981 */ /* 0x000f62000c1e1100 */
[----:B------:R-:W-:Y:S02]  /*0390*/  IMAD R16, R16, 0x1000000, R27 ;  /* 0x0100000010107824 */ /* 0x000fe400078e021b */
[----:B------:R-:W-:Y:S02]  /*03a0*/  IMAD R25, R19, 0x100, R18 ;  /* 0x0000010013197824 */ /* 0x000fe400078e0212 */
[----:B------:R-:W5:Y:S01]  /*03b0*/  LDG.E.U8 R18, desc[UR4][R2.64+0x2b] ;  /* 0x00002b0402127981 */ /* 0x000f62000c1e1100 */
[----:B------:R-:W-:-:S03]  /*03c0*/  IMAD R27, R17, 0x10000, R26 ;  /* 0x00010000111b7824 */ /* 0x000fc600078e021a */
[----:B------:R-:W5:Y:S04]  /*03d0*/  LDG.E.U8 R19, desc[UR4][R2.64+0x2a] ;  /* 0x00002a0402137981 */ /* 0x000f68000c1e1100 */
[----:B------:R-:W5:Y:S01]  /*03e0*/  LDG.E.U8 R17, desc[UR4][R2.64+0x24] ;  /* 0x0000240402117981 */ /* 0x000f62000c1e1100 */
[----:B--2---:R-:W-:-:S03]  /*03f0*/  IMAD R26, R0, 0x10000, R25 ;  /* 0x00010000001a7824 */ /* 0x004fc600078e0219 */
[----:B------:R-:W2:Y:S04]  /*0400*/  LDG.E.U8 R0, desc[UR4][R2.64+0x29] ;  /* 0x0000290402007981 */ /* 0x000ea8000c1e1100 */
[----:B------:R0:W2:Y:S01]  /*0410*/  LDG.E.U8 R25, desc[UR4][R2.64+0x28] ;  /* 0x0000280402197981 */ /* 0x0000a2000c1e1100 */
[----:B---3--:R-:W-:Y:S02]  /*0420*/  IMAD R27, R6, 0x1000000, R27 ;  /* 0x01000000061b7824 */ /* 0x008fe400078e021b */
[C---:B------:R-:W-:Y:S02]  /*0430*/  VIADD R6, R4.reuse, 0x9fb498b3 ;  /* 0x9fb498b304067836 */ /* 0x040fe40000000000 */
[----:B----4-:R-:W-:Y:S01]  /*0440*/  IMAD R7, R7, 0x1000000, R26 ;  /* 0x0100000007077824 */ /* 0x010fe200078e021a */
[----:B------:R-:W-:Y:S01]  /*0450*/  IADD3 R26, PT, PT, -R4, 0x604b674c, RZ ;  /* 0x604b674c041a7810 */ /* 0x000fe20007ffe1ff */
[----:B-----5:R-:W-:-:S03]  /*0460*/  IMAD R9, R9, 0x100, R8 ;  /* 0x0000010009097824 */ /* 0x020fc600078e0208 */
[----:B------:R-:W-:Y:S02]  /*0470*/  LOP3.LUT R29, R26, 0x7bf36ae2, RZ, 0xc0, !PT ;  /* 0x7bf36ae21a1d7812 */ /* 0x000fe400078ec0ff */
[--C-:B------:R-:W-:Y:S01]  /*0480*/  LEA.HI R8, R6, R5, R6.reuse, 0x5 ;  /* 0x0000000506087211 */ /* 0x100fe200078f2806 */
[----:B------:R-:W-:Y:S01]  /*0490*/  IMAD R10, R10, 0x10000, R9 ;  /* 0x000100000a0a7824 */ /* 0x000fe200078e0209 */
[--C-:B------:R-:W-:Y:S02]  /*04a0*/  LOP3.LUT R29, R29, 0x59d148c0, R6.reuse, 0xf8, !PT ;  /* 0x59d148c01d1d7812 */ /* 0x100fe400078ef806 */
[C---:B------:R-:W-:Y:S01]  /*04b0*/  IADD3 R9, PT, PT, -R8.reuse, 0x194f32f2, RZ ;  /* 0x194f32f208097810 */ /* 0x040fe20007ffe1ff */
[----:B0-----:R-:W-:Y:S01]  /*04c0*/  VIADD R2, R8, 0x66b0cd0d ;  /* 0x66b0cd0d08027836 */ /* 0x001fe20000000000 */
[----:B------:R-:W-:Y:S02]  /*04d0*/  IADD3 R29, PT, PT, R14, R29, RZ ;  /* 0x0000001d0e1d7210 */ /* 0x000fe40007ffe0ff */
[----:B------:R-:W-:-:S02]  /*04e0*/  SHF.L.W.U32.HI R3, R6, 0x1e, R6 ;  /* 0x0000001e06037819 */ /* 0x000fc40000010e06 */
[----:B------:R-:W-:Y:S02]  /*04f0*/  LOP3.LUT R9, R9, 0x59d148c0, RZ, 0xc0, !PT ;  /* 0x59d148c009097812 */ /* 0x000fe400078ec0ff */
[--C-:B------:R-:W-:Y:S02]  /*0500*/  LEA.HI R29, R2, R29, R2.reuse, 0x5 ;  /* 0x0000001d021d7211 */ /* 0x100fe400078f2802 */
[----:B------:R-:W-:Y:S01]  /*0510*/  LOP3.LUT R6, R9, R3, R2, 0xf8, !PT ;  /* 0x0000000309067212 */ /* 0x000fe200078ef802 */
[----:B------:R-:W-:Y:S01]  /*0520*/  IMAD R11, R11, 0x1000000, R10 ;  /* 0x010000000b0b7824 */ /* 0x000fe200078e020a */
[C---:B------:R-:W-:Y:S01]  /*0530*/  IADD3 R10, PT, PT, -R29.reuse, 0xcc2a968, RZ ;  /* 0x0cc2a9681d0a7810 */ /* 0x040fe20007ffe1ff */
[----:B------:R-:W-:Y:S02]  /*0540*/  VIADD R9, R29, 0xf33d5697 ;  /* 0xf33d56971d097836 */ /* 0x000fe40000000000 */
[----:B------:R-:W-:Y:S01]  /*0550*/  IMAD.IADD R6, R16, 0x1, R6 ;  /* 0x0000000110067824 */ /* 0x000fe200078e0206 */
[----:B------:R-:W-:-:S02]  /*0560*/  SHF.L.W.U32.HI R8, R2, 0x1e, R2 ;  /* 0x0000001e02087819 */ /* 0x000fc40000010e02 */
[----:B------:R-:W-:Y:S02]  /*0570*/  LOP3.LUT R10, R3, R10, RZ, 0xc0, !PT ;  /* 0x0000000a030a7212 */ /* 0x000fe400078ec0ff */
        /* <DEDUP_REMOVED lines=8> */
[C-C-:B------:R-:W-:Y:S02]  /*0600*/  LEA.HI R9, R13.reuse, R6, R13.reuse, 0x5 ;  /* 0x000000060d097211 */ /* 0x140fe400078f280d */
[--C-:B------:R-:W-:Y:S02]  /*0610*/  LOP3.LUT R10, R10, R2, R13.reuse, 0xf8, !PT ;  /* 0x000000020a0a7212 */ /* 0x100fe400078ef80d */
[----:B------:R-:W-:Y:S02]  /*0620*/  SHF.L.W.U32.HI R6, R13, 0x1e, R13 ;  /* 0x0000001e0d067819 */ /* 0x000fe40000010e0d */
[C---:B------:R-:W-:Y:S01]  /*0630*/  IADD3 R13, PT, PT, -R9.reuse, 0x4bac3da6, RZ ;  /* 0x4bac3da6090d7810 */ /* 0x040fe20007ffe1ff */
[----:B------:R-:W-:Y:S02]  /*0640*/  VIADD R9, R9, 0xb453c259 ;  /* 0xb453c25909097836 */ /* 0x000fe40000000000 */
[----:B------:R-:W-:Y:S01]  /*0650*/  IMAD.IADD R10, R27, 0x1, R10 ;  /* 0x000000011b0a7824 */ /* 0x000fe200078e020a */
[----:B------:R-:W-:-:S04]  /*0660*/  LOP3.LUT R13, R2, R13, RZ, 0xc0, !PT ;  /* 0x0000000d020d7212 */ /* 0x000fc800078ec0ff */
[--C-:B------:R-:W-:Y:S02]  /*0670*/  LOP3.LUT R26, R13, R6, R9.reuse, 0xf8, !PT ;  /* 0x000000060d1a7212 */ /* 0x100fe400078ef809 */
[----:B------:R-:W-:-:S03]  /*0680*/  LEA.HI R10, R9, R10, R9, 0x5 ;  /* 0x0000000a090a7211 */ /* 0x000fc600078f2809 */
[----:B------:R-:W-:Y:S01]  /*0690*/  IMAD.IADD R26, R7, 0x1, R26 ;  /* 0x00000001071a7824 */ /* 0x000fe200078e021a */
[----:B------:R-:W-:Y:S02]  /*06a0*/  IADD3 R3, PT, PT, R10, 0x5a827999, R3 ;  /* 0x5a8279990a037810 */ /* 0x000fe40007ffe003 */
[----:B------:R-:W-:Y:S02]  /*06b0*/  SHF.L.W.U32.HI R9, R9, 0x1e, R9 ;  /* 0x0000001e09097819 */ /* 0x000fe40000010e09 */
[----:B------:R-:W-:Y:S02]  /*06c0*/  LEA.HI R13, R3, R26, R3, 0x5 ;  /* 0x0000001a030d7211 */ /* 0x000fe400078f2803 */
[----:B------:R-:W-:Y:S02]  /*06d0*/  LOP3.LUT R10, R9, R3, R6, 0xe2, !PT ;  /* 0x00000003090a7212 */ /* 0x000fe400078ee206 */
[----:B------:R-:W-:Y:S01]  /*06e0*/  IADD3 R8, PT, PT, R13, 0x5a827999, R8 ;  /* 0x5a8279990d087810 */ /* 0x000fe20007ffe008 */
[----:B------:R-:W-:-:S02]  /*06f0*/  IMAD R13, R15, 0x10000, R12 ;  /* 0x000100000f0d7824 */ /* 0x000fc400078e020c */
[----:B------:R-:W-:Y:S01]  /*0700*/  IMAD.IADD R15, R11, 0x1, R10 ;  /* 0x000000010b0f7824 */ /* 0x000fe200078e020a */
[----:B------:R-:W-:Y:S02]  /*0710*/  SHF.L.W.U32.HI R10, R3, 0x1e, R3 ;  /* 0x0000001e030a7819 */ /* 0x000fe40000010e03 */
[----:B------:R-:W-:Y:S02]  /*0720*/  LEA R13, R22, R13, 0x18 ;  /* 0x0000000d160d7211 */ /* 0x000fe400078ec0ff */
[----:B------:R-:W-:Y:S01]  /*0730*/  LOP3.LUT R12, R10, R8, R9, 0xe2, !PT ;  /* 0x000000080a0c7212 */ /* 0x000fe200078ee209 */
[----:B------:R-:W-:Y:S01]  /*0740*/  IMAD R24, R24, 0x100, R21 ;  /* 0x0000010018187824 */ /* 0x000fe200078e0215 */
[C-C-:B------:R-:W-:Y:S02]  /*0750*/  LEA.HI R15, R8.reuse, R15, R8.reuse, 0x5 ;  /* 0x0000000f080f7211 */ /* 0x140fe400078f2808 */
[----:B------:R-:W-:Y:S01]  /*0760*/  SHF.L.W.U32.HI R21, R8, 0x1e, R8 ;  /* 0x0000001e08157819 */ /* 0x000fe20000010e08 */
[----:B------:R-:W-:Y:S01]  /*0770*/  IMAD.IADD R12, R13, 0x1, R12 ;  /* 0x000000010d0c7824 */ /* 0x000fe200078e020c */
[----:B------:R-:W-:Y:S01]  /*0780*/  IADD3 R15, PT, PT, R15, 0x5a827999, R2 ;  /* 0x5a8279990f0f7810 */ /* 0x000fe20007ffe002 */
[----:B------:R-:W-:-:S02]  /*0790*/  IMAD R24, R23, 0x10000, R24 ;  /* 0x0001000017187824 */ /* 0x000fc400078e0218 */
[----:B------:R-:W-:Y:S01]  /*07a0*/  IMAD R19, R19, 0x100, R18 ;  /* 0x0000010013137824 */ /* 0x000fe200078e0212 */
[--C-:B------:R-:W-:Y:S01]  /*07b0*/  LEA.HI R23, R15, R12, R15.reuse, 0x5 ;  /* 0x0000000c0f177211 */ /* 0x100fe200078f280f */
[----:B------:R-:W-:Y:S01]  /*07c0*/  IMAD R17, R17, 0x1000000, R24 ;  /* 0x0100000011117824 */ /* 0x000fe200078e0218 */
[----:B------:R-:W-:Y:S01]  /*07d0*/  LOP3.LUT R8, R21, R15, R10, 0xe2, !PT ;  /* 0x0000000f15087212 */ /* 0x000fe200078ee20a */
[----:B------:R-:W0:Y:S01]  /*07e0*/  LDC.64 R2, c[0x0][0x388] ;  /* 0x0000e200ff027b82 */ /* 0x000e220000000a00 */
[----:B------:R-:W-:Y:S02]  /*07f0*/  IADD3 R6, PT, PT, R23, 0x5a827999, R6 ;  /* 0x5a82799917067810 */ /* 0x000fe40007ffe006 */
[----:B------:R-:W-:Y:S02]  /*0800*/  SHF.L.W.U32.HI R15, R15, 0x1e, R15 ;  /* 0x0000001e0f0f7819 */ /* 0x000fe40000010e0f */
[----:B------:R-:W-:Y:S01]  /*0810*/  SHF.L.W.U32.HI R23, R6, 0x1e, R6 ;  /* 0x0000001e06177819 */ /* 0x000fe20000010e06 */
[----:B0-----:R-:W-:Y:S04]  /*0820*/  STG.E desc[UR4][R2.64+0x14], R4 ;  /* 0x0000140402007986 */ /* 0x001fe8000c101904 */
[----:B------:R-:W-:Y:S04]  /*0830*/  STG.E desc[UR4][R2.64+0x1c], R14 ;  /* 0x00001c0e02007986 */ /* 0x000fe8000c101904 */
        /* <DEDUP_REMOVED lines=10> */
[----:B------:R-:W-:Y:S01]  /*08e0*/  STG.E desc[UR4][R2.64+0x8], R23 ;  /* 0x0000081702007986 */ /* 0x000fe2000c101904 */
[----:B--2---:R-:W-:-:S02]  /*08f0*/  IMAD R0, R0, 0x10000, R19 ;  /* 0x0001000000007824 */ /* 0x004fc400078e0213 */
[----:B------:R-:W-:Y:S01]  /*0900*/  IMAD.IADD R19, R17, 0x1, R8 ;  /* 0x0000000111137824 */ /* 0x000fe200078e0208 */
[----:B------:R-:W-:Y:S01]  /*0910*/  LOP3.LUT R8, R15, R6, R21, 0xe2, !PT ;  /* 0x000000060f087212 */ /* 0x000fe200078ee215 */
[----:B------:R-:W-:-:S03]  /*0920*/  IMAD R25, R25, 0x1000000, R0 ;  /* 0x0100000019197824 */ /* 0x000fc600078e0200 */
[----:B------:R-:W-:Y:S01]  /*0930*/  LEA.HI R0, R6, R19, R6, 0x5 ;  /* 0x0000001306007211 */ /* 0x000fe200078f2806 */
[----:B------:R-:W-:-:S03]  /*0940*/  IMAD.IADD R8, R25, 0x1, R8 ;  /* 0x0000000119087824 */ /* 0x000fc600078e0208 */
[----:B------:R-:W-:-:S04]  /*0950*/  IADD3 R9, PT, PT, R0, 0x5a827999, R9 ;  /* 0x5a82799900097810 */ /* 0x000fc80007ffe009 */
[----:B------:R-:W-:-:S04]  /*0960*/  LEA.HI R19, R9, R8, R9, 0x5 ;  /* 0x0000000809137211 */ /* 0x000fc800078f2809 */
[----:B------:R-:W-:Y:S01]  /*0970*/  IADD3 R19, PT, PT, R19, 0x5a827999, R10 ;  /* 0x5a82799913137810 */ /* 0x000fe20007ffe00a */
[----:B------:R-:W-:Y:S04]  /*0980*/  STG.E desc[UR4][R2.64+0x3c], R25 ;  /* 0x00003c1902007986 */ /* 0x000fe8000c101904 */
[----:B------:R-:W-:Y:S04]  /*0990*/  STG.E desc[UR4][R2.64+0x4], R9 ;  /* 0x0000040902007986 */ /* 0x000fe8000c101904 */
[----:B------:R-:W-:Y:S01]  /*09a0*/  STG.E desc[UR4][R2.64], R19 ;  /* 0x0000001302007986 */ /* 0x000fe2000c101904 */
[----:B------:R-:W-:Y:S05]  /*09b0*/  EXIT ;  /* 0x000000000000794d */ /* 0x000fea0003800000 */
.L_x_51:
        /* <DEDUP_REMOVED lines=12> */
.L_x_53:


//--------------------- .nv.global.init           --------------------------
	.section	.nv.global.init,"aw",@progbits
.nv.global.init:
	.type		$str$2,@object
	.size		$str$2,($str$3 - $str$2)
$str$2:
        /*0000*/ 	.byte	0x4b, 0x65, 0x79, 0x20, 0x66, 0x6f, 0x75, 0x6e, 0x64, 0x3a, 0x20, 0x25, 0x73, 0x3a, 0x20, 0x00
	.type		$str$3,@object
	.size		$str$3,($str - $str$3)
$str$3:
        /*0010*/ 	.byte	0x25, 0x30, 0x38, 0x78, 0x25, 0x30, 0x38, 0x78, 0x25, 0x30, 0x38, 0x78, 0x25, 0x30, 0x38, 0x78
        /*0020*/ 	.byte	0x25, 0x30, 0x38, 0x78, 0x0a, 0x00
	.type		$str,@object
	.size		$str,($str$1 - $str)
$str:
        /*0026*/ 	.byte	0x61, 0x62, 0x63, 0x64, 0x65, 0x66, 0x67, 0x68, 0x69, 0x6a, 0x6b, 0x6c, 0x6d, 0x6e, 0x6f, 0x70
        /*0036*/ 	.byte	0x71, 0x72, 0x73, 0x74, 0x75, 0x76, 0x77, 0x78, 0x79, 0x7a, 0x30, 0x31, 0x32, 0x33, 0x34, 0x35
        /*0046*/ 	.byte	0x36, 0x37, 0x38, 0x39, 0x00
	.type		$str$1,@object
	.size		$str$1,(.L_1 - $str$1)
$str$1:
        /*004b*/ 	.byte	0x57, 0x41, 0x52, 0x4e, 0x49, 0x4e, 0x47, 0x3a, 0x20, 0x73, 0x74, 0x61, 0x74, 0x69, 0x63, 0x20
        /*005b*/ 	.byte	0x61, 0x70, 0x70, 0x65, 0x6e, 0x64, 0x20, 0x62, 0x75, 0x66, 0x66, 0x65, 0x72, 0x20, 0x69, 0x73
        /*006b*/ 	.byte	0x20, 0x74, 0x6f, 0x6f, 0x20, 0x73, 0x6d, 0x61, 0x6c, 0x6c, 0x2e, 0x0a, 0x00
.L_1:


//--------------------- .nv.shared.reserved.0     --------------------------
	.section	.nv.shared.reserved.0,"aw",@nobits
	.weak		__nv_reservedSMEM_offset_0_alias
	.size		__nv_reservedSMEM_offset_0_alias, 0, 64
	.other		__nv_reservedSMEM_offset_0_alias,@"STO_CUDA_RESERVED_SHARED STV_DEFAULT"
__nv_reservedSMEM_offset_0_alias:
	.zero		0
	.zero		64


//--------------------- .nv.constant0._Z5crackPK18sha1_partial_statePKjPKmPj --------------------------
	.section	.nv.constant0._Z5crackPK18sha1_partial_statePKjPKmPj,"a",@progbits
	.sectionflags	@""
	.align	4
.nv.constant0._Z5crackPK18sha1_partial_statePKjPKmPj:
	.zero		928


//--------------------- .nv.constant0._Z12precalculatePKhP18sha1_partial_state --------------------------
	.section	.nv.constant0._Z12precalculatePKhP18sha1_partial_state,"a",@progbits
	.sectionflags	@""
	.align	4
.nv.constant0._Z12precalculatePKhP18sha1_partial_state:
	.zero		912


//--------------------- SYMBOLS --------------------------

	.type		.nv.reservedSmem.offset0,@object
	.size		.nv.reservedSmem.offset0,0x4
	.type		vprintf,@function
